	.headerflags	@"EF_CUDA_TEXMODE_UNIFIED EF_CUDA_64BIT_ADDRESS EF_CUDA_ACCELERATORS EF_CUDA_SM90 EF_CUDA_VIRTUAL_SM(EF_CUDA_SM90)"
	.elftype	@"ET_EXEC"


//--------------------- .nv.info                  --------------------------
	.section	.nv.info,"",@"SHT_CUDA_INFO"
	.align	4


	//----- nvinfo : EIATTR_REGCOUNT
	.align		4
        /*0000*/ 	.byte	0x04, 0x2f
        /*0002*/ 	.short	(.L_1 - .L_0)
	.align		4
.L_0:
        /*0004*/ 	.word	index@(triton_poi_fused_cat_38)
        /*0008*/ 	.word	0x0000002c


	//----- nvinfo : EIATTR_MIN_STACK_SIZE
	.align		4
.L_1:
        /*000c*/ 	.byte	0x04, 0x12
        /*000e*/ 	.short	(.L_3 - .L_2)
	.align		4
.L_2:
        /*0010*/ 	.word	index@(triton_poi_fused_cat_38)
        /*0014*/ 	.word	0x00000000


	//----- nvinfo : EIATTR_FRAME_SIZE
	.align		4
.L_3:
        /*0018*/ 	.byte	0x04, 0x11
        /*001a*/ 	.short	(.L_5 - .L_4)
	.align		4
.L_4:
        /*001c*/ 	.word	index@(triton_poi_fused_cat_38)
        /*0020*/ 	.word	0x00000000


	//----- nvinfo : EIATTR_MIN_STACK_SIZE
	.align		4
.L_5:
        /*0024*/ 	.byte	0x04, 0x12
        /*0026*/ 	.short	(.L_7 - .L_6)
	.align		4
.L_6:
        /*0028*/ 	.word	index@(triton_poi_fused_cat_38)
        /*002c*/ 	.word	0x00000000
.L_7:


//--------------------- .nv.info.triton_poi_fused_cat_38 --------------------------
	.section	.nv.info.triton_poi_fused_cat_38,"",@"SHT_CUDA_INFO"
	.sectionflags	@""
	.align	4


	//----- nvinfo : EIATTR_CUDA_API_VERSION
	.align		4
        /*0000*/ 	.byte	0x04, 0x37
        /*0002*/ 	.short	(.L_9 - .L_8)
.L_8:
        /*0004*/ 	.word	0x0000007c


	//----- nvinfo : EIATTR_KPARAM_INFO
	.align		4
.L_9:
        /*0008*/ 	.byte	0x04, 0x17
        /*000a*/ 	.short	(.L_11 - .L_10)
.L_10:
        /*000c*/ 	.word	0x00000000
        /*0010*/ 	.short	0x0009
        /*0012*/ 	.short	0x0048
        /*0014*/ 	.byte	0x00, 0xf0, 0x11, 0x00


	//----- nvinfo : EIATTR_KPARAM_INFO
	.align		4
.L_11:
        /*0018*/ 	.byte	0x04, 0x17
        /*001a*/ 	.short	(.L_13 - .L_12)
.L_12:
        /*001c*/ 	.word	0x00000000
        /*0020*/ 	.short	0x0008
        /*0022*/ 	.short	0x0040
        /*0024*/ 	.byte	0x00, 0xf4, 0x21, 0x00


	//----- nvinfo : EIATTR_KPARAM_INFO
	.align		4
.L_13:
        /*0028*/ 	.byte	0x04, 0x17
        /*002a*/ 	.short	(.L_15 - .L_14)
.L_14:
        /*002c*/ 	.word	0x00000000
        /*0030*/ 	.short	0x0007
        /*0032*/ 	.short	0x0038
        /*0034*/ 	.byte	0x00, 0xf4, 0x21, 0x00


	//----- nvinfo : EIATTR_KPARAM_INFO
	.align		4
.L_15:
        /*0038*/ 	.byte	0x04, 0x17
        /*003a*/ 	.short	(.L_17 - .L_16)
.L_16:
        /*003c*/ 	.word	0x00000000
        /*0040*/ 	.short	0x0006
        /*0042*/ 	.short	0x0030
        /*0044*/ 	.byte	0x00, 0xf4, 0x21, 0x00


	//----- nvinfo : EIATTR_KPARAM_INFO
	.align		4
.L_17:
        /*0048*/ 	.byte	0x04, 0x17
        /*004a*/ 	.short	(.L_19 - .L_18)
.L_18:
        /*004c*/ 	.word	0x00000000
        /*0050*/ 	.short	0x0005
        /*0052*/ 	.short	0x0028
        /*0054*/ 	.byte	0x00, 0xf4, 0x21, 0x00


	//----- nvinfo : EIATTR_KPARAM_INFO
	.align		4
.L_19:
        /*0058*/ 	.byte	0x04, 0x17
        /*005a*/ 	.short	(.L_21 - .L_20)
.L_20:
        /*005c*/ 	.word	0x00000000
        /*0060*/ 	.short	0x0004
        /*0062*/ 	.short	0x0020
        /*0064*/ 	.byte	0x00, 0xf4, 0x21, 0x00


	//----- nvinfo : EIATTR_KPARAM_INFO
	.align		4
.L_21:
        /*0068*/ 	.byte	0x04, 0x17
        /*006a*/ 	.short	(.L_23 - .L_22)
.L_22:
        /*006c*/ 	.word	0x00000000
        /*0070*/ 	.short	0x0003
        /*0072*/ 	.short	0x0018
        /*0074*/ 	.byte	0x00, 0xf4, 0x21, 0x00


	//----- nvinfo : EIATTR_KPARAM_INFO
	.align		4
.L_23:
        /*0078*/ 	.byte	0x04, 0x17
        /*007a*/ 	.short	(.L_25 - .L_24)
.L_24:
        /*007c*/ 	.word	0x00000000
        /*0080*/ 	.short	0x0002
        /*0082*/ 	.short	0x0010
        /*0084*/ 	.byte	0x00, 0xf4, 0x21, 0x00


	//----- nvinfo : EIATTR_KPARAM_INFO
	.align		4
.L_25:
        /*0088*/ 	.byte	0x04, 0x17
        /*008a*/ 	.short	(.L_27 - .L_26)
.L_26:
        /*008c*/ 	.word	0x00000000
        /*0090*/ 	.short	0x0001
        /*0092*/ 	.short	0x0008
        /*0094*/ 	.byte	0x00, 0xf4, 0x21, 0x00


	//----- nvinfo : EIATTR_KPARAM_INFO
	.align		4
.L_27:
        /*0098*/ 	.byte	0x04, 0x17
        /*009a*/ 	.short	(.L_29 - .L_28)
.L_28:
        /*009c*/ 	.word	0x00000000
        /*00a0*/ 	.short	0x0000
        /*00a2*/ 	.short	0x0000
        /*00a4*/ 	.byte	0x00, 0xf4, 0x21, 0x00


	//----- nvinfo : EIATTR_SPARSE_MMA_MASK
	.align		4
.L_29:
        /*00a8*/ 	.byte	0x03, 0x50
        /*00aa*/ 	.short	0x0000


	//----- nvinfo : EIATTR_MAXREG_COUNT
	.align		4
        /*00ac*/ 	.byte	0x03, 0x1b
        /*00ae*/ 	.short	0x00ff


	//----- nvinfo : EIATTR_EXIT_INSTR_OFFSETS
	.align		4
        /*00b0*/ 	.byte	0x04, 0x1c
        /*00b2*/ 	.short	(.L_31 - .L_30)


	//   ....[0]....
.L_30:
        /*00b4*/ 	.word	0x00001de0


	//----- nvinfo : EIATTR_REQNTID
	.align		4
.L_31:
        /*00b8*/ 	.byte	0x04, 0x10
        /*00ba*/ 	.short	(.L_33 - .L_32)
.L_32:
        /*00bc*/ 	.word	0x00000080
        /*00c0*/ 	.word	0x00000001
        /*00c4*/ 	.word	0x00000001


	//----- nvinfo : EIATTR_CBANK_PARAM_SIZE
	.align		4
.L_33:
        /*00c8*/ 	.byte	0x03, 0x19
        /*00ca*/ 	.short	0x004c


	//----- nvinfo : EIATTR_PARAM_CBANK
	.align		4
        /*00cc*/ 	.byte	0x04, 0x0a
        /*00ce*/ 	.short	(.L_35 - .L_34)
	.align		4
.L_34:
        /*00d0*/ 	.word	index@(.nv.constant0.triton_poi_fused_cat_38)
        /*00d4*/ 	.short	0x0210
        /*00d6*/ 	.short	0x004c


	//----- nvinfo : EIATTR_SW_WAR
	.align		4
.L_35:
        /*00d8*/ 	.byte	0x04, 0x36
        /*00da*/ 	.short	(.L_37 - .L_36)
.L_36:
        /*00dc*/ 	.word	0x00000008
.L_37:


//--------------------- .nv.callgraph             --------------------------
	.section	.nv.callgraph,"",@"SHT_CUDA_CALLGRAPH"
	.align	4
	.sectionentsize	8
	.align		4
        /*0000*/ 	.word	0x00000000
	.align		4
        /*0004*/ 	.word	0xffffffff
	.align		4
        /*0008*/ 	.word	0x00000000
	.align		4
        /*000c*/ 	.word	0xfffffffe
	.align		4
        /*0010*/ 	.word	0x00000000
	.align		4
        /*0014*/ 	.word	0xfffffffd
	.align		4
        /*0018*/ 	.word	0x00000000
	.align		4
        /*001c*/ 	.word	0xfffffffc


//--------------------- .text.triton_poi_fused_cat_38 --------------------------
	.section	.text.triton_poi_fused_cat_38,"ax",@progbits
	.align	128
        .global         triton_poi_fused_cat_38
        .type           triton_poi_fused_cat_38,@function
        .size           triton_poi_fused_cat_38,(.L_x_1 - triton_poi_fused_cat_38)
        .other          triton_poi_fused_cat_38,@"STO_CUDA_ENTRY STV_DEFAULT"
triton_poi_fused_cat_38:
.text.triton_poi_fused_cat_38:
[----:B------:R-:W-:Y:S01]  /*0000*/  LDC R1, c[0x0][0x28] ;  /* 0x00000a00ff017b82 */ /* 0x000fe20000000800 */
[----:B------:R-:W1:Y:S07]  /*0010*/  S2R R0, SR_TID.X ;  /* 0x0000000000007919 */ /* 0x000e6e0000002100 */
[----:B------:R-:W2:Y:S01]  /*0020*/  LDC.64 R16, c[0x0][0x218] ;  /* 0x00008600ff107b82 */ /* 0x000ea20000000a00 */
[----:B------:R-:W-:Y:S01]  /*0030*/  CS2R R28, SRZ ;  /* 0x00000000001c7805 */ /* 0x000fe2000001ff00 */
[----:B------:R-:W-:Y:S01]  /*0040*/  ULDC.64 UR4, c[0x0][0x208] ;  /* 0x0000820000047ab9 */ /* 0x000fe20000000a00 */
[----:B------:R-:W3:Y:S05]  /*0050*/  S2R R19, SR_CTAID.X ;  /* 0x0000000000137919 */ /* 0x000eea0000002500 */
[----:B------:R-:W4:Y:S01]  /*0060*/  LDC.64 R6, c[0x0][0x220] ;  /* 0x00008800ff067b82 */ /* 0x000f220000000a00 */
[----:B------:R-:W-:-:S02]  /*0070*/  CS2R R10, SRZ ;  /* 0x00000000000a7805 */ /* 0x000fc4000001ff00 */
[----:B------:R-:W-:Y:S02]  /*0080*/  CS2R R30, SRZ ;  /* 0x00000000001e7805 */ /* 0x000fe4000001ff00 */
[----:B------:R-:W-:Y:S02]  /*0090*/  CS2R R20, SRZ ;  /* 0x0000000000147805 */ /* 0x000fe4000001ff00 */
[----:B------:R-:W-:Y:S01]  /*00a0*/  CS2R R22, SRZ ;  /* 0x0000000000167805 */ /* 0x000fe2000001ff00 */
[----:B------:R-:W-:Y:S01]  /*00b0*/  ULDC.64 UR6, c[0x0][0x228] ;  /* 0x00008a0000067ab9 */ /* 0x000fe20000000a00 */
[----:B-1----:R-:W-:-:S05]  /*00c0*/  IMAD.SHL.U32 R0, R0, 0x4, RZ ;  /* 0x0000000400007824 */ /* 0x002fca00078e00ff */
[----:B------:R-:W-:-:S05]  /*00d0*/  LOP3.LUT R0, R0, 0x1fc, RZ, 0xc0, !PT ;  /* 0x000001fc00007812 */ /* 0x000fca00078ec0ff */
[----:B---3--:R-:W-:-:S05]  /*00e0*/  IMAD R3, R19, 0x400, R0 ;  /* 0x0000040013037824 */ /* 0x008fca00078e0200 */
[----:B------:R-:W-:-:S04]  /*00f0*/  SHF.R.S32.HI R0, RZ, 0x1f, R3 ;  /* 0x0000001fff007819 */ /* 0x000fc80000011403 */
[CC--:B------:R-:W-:Y:S02]  /*0100*/  LEA.HI R2, R0.reuse, R3.reuse, RZ, 0xc ;  /* 0x0000000300027211 */ /* 0x0c0fe400078f60ff */
[----:B------:R-:W-:Y:S02]  /*0110*/  LEA.HI R0, R0, R3, RZ, 0x6 ;  /* 0x0000000300007211 */ /* 0x000fe400078f30ff */
[----:B------:R-:W-:Y:S01]  /*0120*/  SHF.R.S32.HI R2, RZ, 0xc, R2 ;  /* 0x0000000cff027819 */ /* 0x000fe20000011402 */
[----:B------:R-:W-:Y:S01]  /*0130*/  VIADD R24, R3, 0x200 ;  /* 0x0000020003187836 */ /* 0x000fe20000000000 */
[----:B------:R-:W-:-:S03]  /*0140*/  LOP3.LUT R32, R0, 0xffffffc0, RZ, 0xc0, !PT ;  /* 0xffffffc000207812 */ /* 0x000fc600078ec0ff */
[----:B------:R-:W-:Y:S01]  /*0150*/  IMAD.HI R4, R2, 0x2aaaaaab, RZ ;  /* 0x2aaaaaab02047827 */ /* 0x000fe200078e02ff */
[----:B------:R-:W-:-:S03]  /*0160*/  SHF.R.S32.HI R15, RZ, 0x1f, R24 ;  /* 0x0000001fff0f7819 */ /* 0x000fc60000011418 */
[----:B------:R-:W-:Y:S01]  /*0170*/  IMAD.IADD R32, R3, 0x1, -R32 ;  /* 0x0000000103207824 */ /* 0x000fe200078e0a20 */
[----:B------:R-:W-:-:S04]  /*0180*/  SHF.R.U32.HI R5, RZ, 0x1f, R4 ;  /* 0x0000001fff057819 */ /* 0x000fc80000011604 */
[----:B------:R-:W-:Y:S02]  /*0190*/  LEA.HI R5, R4, R5, RZ, 0x1e ;  /* 0x0000000504057211 */ /* 0x000fe400078ff0ff */
[----:B------:R-:W-:-:S03]  /*01a0*/  SHF.R.S32.HI R4, RZ, 0x6, R0 ;  /* 0x00000006ff047819 */ /* 0x000fc60000011400 */
[----:B------:R-:W-:Y:S01]  /*01b0*/  IMAD R5, R5, -0x18, R2 ;  /* 0xffffffe805057824 */ /* 0x000fe200078e0202 */
[----:B------:R-:W-:-:S04]  /*01c0*/  LEA.HI R2, R4, R4, RZ, 0x6 ;  /* 0x0000000404027211 */ /* 0x000fc800078f30ff */
[----:B------:R-:W-:Y:S02]  /*01d0*/  LOP3.LUT R9, R2, 0xffffffc0, RZ, 0xc0, !PT ;  /* 0xffffffc002097812 */ /* 0x000fe400078ec0ff */
[----:B------:R-:W-:-:S03]  /*01e0*/  ISETP.GE.AND P0, PT, R5, 0xc, PT ;  /* 0x0000000c0500780c */ /* 0x000fc60003f06270 */
[----:B------:R-:W-:-:S04]  /*01f0*/  IMAD.IADD R2, R4, 0x1, -R9 ;  /* 0x0000000104027824 */ /* 0x000fc800078e0a09 */
[----:B--2---:R-:W-:-:S06]  /*0200*/  IMAD.WIDE R12, R2, 0x8, R16 ;  /* 0x00000008020c7825 */ /* 0x004fcc00078e0210 */
[----:B------:R1:W2:Y:S01]  /*0210*/  @!P0 LDG.E.EL.64 R28, desc[UR4][R12.64] ;  /* 0x000000040c1c8981 */ /* 0x0002a2000c2e1b00 */
[----:B------:R-:W-:Y:S02]  /*0220*/  LEA.HI R15, R15, R24, RZ, 0xc ;  /* 0x000000180f0f7211 */ /* 0x000fe400078f60ff */
[----:B------:R-:W-:Y:S01]  /*0230*/  CS2R R8, SRZ ;  /* 0x0000000000087805 */ /* 0x000fe2000001ff00 */
[----:B----4-:R-:W-:Y:S01]  /*0240*/  IMAD.WIDE R34, R32, 0x8, R6 ;  /* 0x0000000820227825 */ /* 0x010fe200078e0206 */
[----:B------:R-:W-:Y:S02]  /*0250*/  SHF.R.S32.HI R0, RZ, 0xc, R15 ;  /* 0x0000000cff007819 */ /* 0x000fe4000001140f */
[----:B------:R-:W-:Y:S02]  /*0260*/  SHF.R.S32.HI R14, RZ, 0x15, R19 ;  /* 0x00000015ff0e7819 */ /* 0x000fe40000011413 */
[----:B------:R-:W3:Y:S01]  /*0270*/  @!P0 LDG.E.EL.128 R8, desc[UR4][R34.64] ;  /* 0x0000000422088981 */ /* 0x000ee2000c2e1d00 */
[----:B------:R-:W-:-:S02]  /*0280*/  VIADD R27, R3, 0x2 ;  /* 0x00000002031b7836 */ /* 0x000fc40000000000 */
[----:B------:R-:W-:Y:S01]  /*0290*/  IMAD.HI R4, R0, 0x2aaaaaab, RZ ;  /* 0x2aaaaaab00047827 */ /* 0x000fe200078e02ff */
[----:B------:R-:W-:-:S04]  /*02a0*/  SGXT R14, R14, 0x1 ;  /* 0x000000010e0e781a */ /* 0x000fc80000000200 */
[C---:B-1----:R-:W-:Y:S02]  /*02b0*/  LEA.HI R12, R14.reuse, R27, RZ, 0x6 ;  /* 0x0000001b0e0c7211 */ /* 0x042fe400078f30ff */
[----:B------:R-:W-:Y:S02]  /*02c0*/  SHF.R.U32.HI R13, RZ, 0x1f, R4 ;  /* 0x0000001fff0d7819 */ /* 0x000fe40000011604 */
[----:B------:R-:W-:Y:S02]  /*02d0*/  LEA.HI R14, R14, R24, RZ, 0x6 ;  /* 0x000000180e0e7211 */ /* 0x000fe400078f30ff */
[----:B------:R-:W-:Y:S02]  /*02e0*/  LOP3.LUT R12, R12, 0xffffffc0, RZ, 0xc0, !PT ;  /* 0xffffffc00c0c7812 */ /* 0x000fe400078ec0ff */
[----:B------:R-:W-:Y:S02]  /*02f0*/  LEA.HI R19, R4, R13, RZ, 0x1e ;  /* 0x0000000d04137211 */ /* 0x000fe400078ff0ff */
[----:B------:R-:W-:Y:S01]  /*0300*/  SHF.R.S32.HI R4, RZ, 0x6, R14 ;  /* 0x00000006ff047819 */ /* 0x000fe2000001140e */
[----:B------:R-:W-:Y:S01]  /*0310*/  IMAD.IADD R27, R27, 0x1, -R12 ;  /* 0x000000011b1b7824 */ /* 0x000fe200078e0a0c */
[----:B------:R-:W-:Y:S01]  /*0320*/  CS2R R12, SRZ ;  /* 0x00000000000c7805 */ /* 0x000fe2000001ff00 */
[----:B------:R-:W-:Y:S01]  /*0330*/  IMAD R0, R19, -0x18, R0 ;  /* 0xffffffe813007824 */ /* 0x000fe200078e0200 */
[----:B------:R-:W-:-:S02]  /*0340*/  LEA.HI R18, R4, R4, RZ, 0x6 ;  /* 0x0000000404127211 */ /* 0x000fc400078f30ff */
[----:B------:R-:W-:Y:S01]  /*0350*/  CS2R R14, SRZ ;  /* 0x00000000000e7805 */ /* 0x000fe2000001ff00 */
[----:B------:R-:W-:Y:S01]  /*0360*/  IMAD.WIDE R6, R27, 0x8, R6 ;  /* 0x000000081b067825 */ /* 0x000fe200078e0206 */
[----:B------:R-:W-:Y:S02]  /*0370*/  LOP3.LUT R19, R18, 0xffffffc0, RZ, 0xc0, !PT ;  /* 0xffffffc012137812 */ /* 0x000fe400078ec0ff */
[----:B------:R-:W-:Y:S02]  /*0380*/  ISETP.GE.AND P1, PT, R0, 0xc, PT ;  /* 0x0000000c0000780c */ /* 0x000fe40003f26270 */
[----:B------:R-:W4:Y:S01]  /*0390*/  @!P0 LDG.E.EL.128 R12, desc[UR4][R6.64] ;  /* 0x00000004060c8981 */ /* 0x000f22000c2e1d00 */
[----:B------:R-:W-:-:S04]  /*03a0*/  IMAD.IADD R4, R4, 0x1, -R19 ;  /* 0x0000000104047824 */ /* 0x000fc800078e0a13 */
[----:B------:R-:W-:-:S06]  /*03b0*/  IMAD.WIDE R36, R4, 0x8, R16 ;  /* 0x0000000804247825 */ /* 0x000fcc00078e0210 */
[----:B------:R-:W5:Y:S01]  /*03c0*/  @!P1 LDG.E.EL.64 R30, desc[UR4][R36.64] ;  /* 0x00000004241e9981 */ /* 0x000f62000c2e1b00 */
[----:B------:R-:W-:Y:S02]  /*03d0*/  CS2R R16, SRZ ;  /* 0x0000000000107805 */ /* 0x000fe4000001ff00 */
[----:B------:R-:W-:Y:S01]  /*03e0*/  CS2R R18, SRZ ;  /* 0x0000000000127805 */ /* 0x000fe2000001ff00 */
[----:B------:R1:W5:Y:S05]  /*03f0*/  @!P1 LDG.E.EL.128 R20, desc[UR4][R6.64] ;  /* 0x0000000406149981 */ /* 0x00036a000c2e1d00 */
[----:B------:R2:W5:Y:S01]  /*0400*/  @!P1 LDG.E.EL.128 R16, desc[UR4][R34.64] ;  /* 0x0000000422109981 */ /* 0x000562000c2e1d00 */
[----:B-1----:R-:W-:Y:S01]  /*0410*/  IMAD.MOV.U32 R6, RZ, RZ, RZ ;  /* 0x000000ffff067224 */ /* 0x002fe200078e00ff */
[----:B--2---:R-:W-:-:S04]  /*0420*/  SEL R26, R29, RZ, !P0 ;  /* 0x000000ff1d1a7207 */ /* 0x004fc80004000000 */
[----:B------:R-:W-:Y:S02]  /*0430*/  SHF.R.U32.HI R25, RZ, 0x1a, R26 ;  /* 0x0000001aff197819 */ /* 0x000fe4000001161a */
[----:B------:R-:W-:Y:S02]  /*0440*/  SEL R28, R28, RZ, !P0 ;  /* 0x000000ff1c1c7207 */ /* 0x000fe40004000000 */
[----:B------:R-:W-:Y:S02]  /*0450*/  LOP3.LUT R25, R25, 0x20, RZ, 0xc0, !PT ;  /* 0x0000002019197812 */ /* 0x000fe400078ec0ff */
[----:B---3--:R-:W-:Y:S02]  /*0460*/  SEL R9, R9, RZ, !P0 ;  /* 0x000000ff09097207 */ /* 0x008fe40004000000 */
[----:B------:R-:W-:Y:S02]  /*0470*/  IADD3 R28, P2, R25, R28, RZ ;  /* 0x0000001c191c7210 */ /* 0x000fe40007f5e0ff */
[----:B------:R-:W-:-:S02]  /*0480*/  SEL R8, R8, RZ, !P0 ;  /* 0x000000ff08087207 */ /* 0x000fc40004000000 */
[----:B0-----:R-:W-:Y:S01]  /*0490*/  SHF.R.U32.HI R34, RZ, 0x18, R9 ;  /* 0x00000018ff227819 */ /* 0x001fe20000011609 */
[----:B------:R-:W-:Y:S01]  /*04a0*/  IMAD.X R29, RZ, RZ, R26, P2 ;  /* 0x000000ffff1d7224 */ /* 0x000fe200010e061a */
[----:B------:R-:W-:Y:S01]  /*04b0*/  LEA R35, P2, R8, UR6, 0x2 ;  /* 0x0000000608237c11 */ /* 0x000fe2000f8410ff */
[----:B------:R-:W-:Y:S01]  /*04c0*/  IMAD.SHL.U32 R25, R28, 0x80, RZ ;  /* 0x000000801c197824 */ /* 0x000fe200078e00ff */
[----:B------:R-:W-:Y:S02]  /*04d0*/  LOP3.LUT R34, R34, 0x80, RZ, 0xc0, !PT ;  /* 0x0000008022227812 */ /* 0x000fe400078ec0ff */
[----:B------:R-:W-:Y:S01]  /*04e0*/  SHF.L.U64.HI R26, R28, 0x7, R29 ;  /* 0x000000071c1a7819 */ /* 0x000fe2000001021d */
[----:B------:R-:W-:Y:S01]  /*04f0*/  IMAD.HI R28, R3, 0x2aaaaaab, RZ ;  /* 0x2aaaaaab031c7827 */ /* 0x000fe200078e02ff */
[----:B------:R-:W-:Y:S02]  /*0500*/  LEA.HI.X R9, R8, UR7, R9, 0x2, P2 ;  /* 0x0000000708097c11 */ /* 0x000fe400090f1409 */
[----:B------:R-:W-:-:S02]  /*0510*/  IADD3 R34, P2, P3, R25, R35, R34 ;  /* 0x0000002319227210 */ /* 0x000fc40007b5e022 */
[----:B------:R-:W-:Y:S02]  /*0520*/  SHF.R.U32.HI R7, RZ, 0x1f, R28 ;  /* 0x0000001fff077819 */ /* 0x000fe4000001161c */
[----:B------:R-:W-:Y:S01]  /*0530*/  IADD3.X R35, R26, R9, RZ, P2, P3 ;  /* 0x000000091a237210 */ /* 0x000fe200017e64ff */
[----:B------:R-:W-:Y:S01]  /*0540*/  IMAD.SHL.U32 R9, R5, 0x400, RZ ;  /* 0x0000040005097824 */ /* 0x000fe200078e00ff */
[----:B------:R-:W-:Y:S02]  /*0550*/  LEA.HI.SX32 R28, R28, R7, 0x12 ;  /* 0x000000071c1c7211 */ /* 0x000fe400078f92ff */
[----:B------:R-:W-:Y:S01]  /*0560*/  SEL R29, R10, RZ, !P0 ;  /* 0x000000ff0a1d7207 */ /* 0x000fe20004000000 */
[----:B------:R-:W-:Y:S01]  /*0570*/  IMAD.WIDE R34, R9, 0x4, R34 ;  /* 0x0000000409227825 */ /* 0x000fe200078e0222 */
[----:B------:R-:W-:Y:S02]  /*0580*/  SEL R8, R11, RZ, !P0 ;  /* 0x000000ff0b087207 */ /* 0x000fe40004000000 */
[----:B------:R-:W-:Y:S01]  /*0590*/  LEA R37, P2, R29, UR6, 0x2 ;  /* 0x000000061d257c11 */ /* 0x000fe2000f8410ff */
[----:B------:R-:W-:Y:S01]  /*05a0*/  IMAD R7, R28, 0x3000, RZ ;  /* 0x000030001c077824 */ /* 0x000fe200078e02ff */
[----:B----4-:R-:W-:-:S02]  /*05b0*/  SEL R12, R12, RZ, !P0 ;  /* 0x000000ff0c0c7207 */ /* 0x010fc40004000000 */
[----:B------:R-:W-:Y:S01]  /*05c0*/  SHF.R.U32.HI R36, RZ, 0x18, R8 ;  /* 0x00000018ff247819 */ /* 0x000fe20000011608 */
[----:B------:R-:W-:Y:S01]  /*05d0*/  IMAD.WIDE R10, R7, 0x4, R34 ;  /* 0x00000004070a7825 */ /* 0x000fe200078e0222 */
[----:B------:R-:W-:Y:S02]  /*05e0*/  LEA.HI.X R29, R29, UR7, R8, 0x2, P2 ;  /* 0x000000071d1d7c11 */ /* 0x000fe400090f1408 */
[----:B------:R-:W-:Y:S02]  /*05f0*/  SEL R13, R13, RZ, !P0 ;  /* 0x000000ff0d0d7207 */ /* 0x000fe40004000000 */
[----:B------:R-:W-:Y:S01]  /*0600*/  SEL R8, R14, RZ, !P0 ;  /* 0x000000ff0e087207 */ /* 0x000fe20004000000 */
[----:B------:R0:W2:Y:S01]  /*0610*/  @!P0 LDG.E.EL R6, desc[UR4][R10.64] ;  /* 0x000000040a068981 */ /* 0x0000a2000c2e1900 */
[----:B------:R-:W-:Y:S02]  /*0620*/  LEA R35, P2, R12, UR6, 0x2 ;  /* 0x000000060c237c11 */ /* 0x000fe4000f8410ff */
[----:B------:R-:W-:-:S02]  /*0630*/  SEL R33, R15, RZ, !P0 ;  /* 0x000000ff0f217207 */ /* 0x000fc40004000000 */
[----:B------:R-:W-:Y:S02]  /*0640*/  LOP3.LUT R36, R36, 0x80, RZ, 0xc0, !PT ;  /* 0x0000008024247812 */ /* 0x000fe400078ec0ff */
[----:B0-----:R-:W-:Y:S02]  /*0650*/  LEA.HI.X R11, R12, UR7, R13, 0x2, P2 ;  /* 0x000000070c0b7c11 */ /* 0x001fe400090f140d */
[C---:B------:R-:W-:Y:S02]  /*0660*/  LEA R10, P6, R8.reuse, UR6, 0x2 ;  /* 0x00000006080a7c11 */ /* 0x040fe4000f8c10ff */
[----:B-----5:R-:W-:Y:S02]  /*0670*/  SEL R12, R31, RZ, !P1 ;  /* 0x000000ff1f0c7207 */ /* 0x020fe40004800000 */
[----:B------:R-:W-:Y:S02]  /*0680*/  LEA.HI.X R15, R8, UR7, R33, 0x2, P6 ;  /* 0x00000007080f7c11 */ /* 0x000fe4000b0f1421 */
[----:B------:R-:W-:-:S02]  /*0690*/  SHF.R.U32.HI R34, RZ, 0x18, R13 ;  /* 0x00000018ff227819 */ /* 0x000fc4000001160d */
[----:B------:R-:W-:Y:S02]  /*06a0*/  SHF.R.U32.HI R8, RZ, 0x18, R33 ;  /* 0x00000018ff087819 */ /* 0x000fe40000011621 */
[----:B------:R-:W-:Y:S02]  /*06b0*/  SHF.R.U32.HI R14, RZ, 0x1a, R12 ;  /* 0x0000001aff0e7819 */ /* 0x000fe4000001160c */
[----:B------:R-:W-:Y:S02]  /*06c0*/  IADD3 R36, P4, P5, R25, R37, R36 ;  /* 0x0000002519247210 */ /* 0x000fe40007d9e024 */
[----:B------:R-:W-:Y:S02]  /*06d0*/  LOP3.LUT R34, R34, 0x80, RZ, 0xc0, !PT ;  /* 0x0000008022227812 */ /* 0x000fe400078ec0ff */
[----:B------:R-:W-:Y:S02]  /*06e0*/  SEL R13, R30, RZ, !P1 ;  /* 0x000000ff1e0d7207 */ /* 0x000fe40004800000 */
[----:B------:R-:W-:-:S02]  /*06f0*/  LOP3.LUT R8, R8, 0x80, RZ, 0xc0, !PT ;  /* 0x0000008008087812 */ /* 0x000fc400078ec0ff */
[----:B------:R-:W-:Y:S02]  /*0700*/  LOP3.LUT R14, R14, 0x20, RZ, 0xc0, !PT ;  /* 0x000000200e0e7812 */ /* 0x000fe400078ec0ff */
[----:B------:R-:W-:Y:S02]  /*0710*/  IADD3.X R37, R26, R29, RZ, P4, P5 ;  /* 0x0000001d1a257210 */ /* 0x000fe400027ea4ff */
[C---:B------:R-:W-:Y:S02]  /*0720*/  IADD3 R34, P3, P2, R25.reuse, R35, R34 ;  /* 0x0000002319227210 */ /* 0x040fe40007a7e022 */
[----:B------:R-:W-:Y:S02]  /*0730*/  IADD3 R10, P5, P6, R25, R10, R8 ;  /* 0x0000000a190a7210 */ /* 0x000fe40007ebe008 */
[----:B------:R-:W-:Y:S02]  /*0740*/  IADD3 R13, P4, R14, R13, RZ ;  /* 0x0000000d0e0d7210 */ /* 0x000fe40007f9e0ff */
[----:B------:R-:W-:-:S02]  /*0750*/  SEL R8, R17, RZ, !P1 ;  /* 0x000000ff11087207 */ /* 0x000fc40004800000 */
[C---:B------:R-:W-:Y:S01]  /*0760*/  IADD3.X R35, R26.reuse, R11, RZ, P3, P2 ;  /* 0x0000000b1a237210 */ /* 0x040fe20001fe44ff */
[----:B------:R-:W-:Y:S01]  /*0770*/  IMAD.X R12, RZ, RZ, R12, P4 ;  /* 0x000000ffff0c7224 */ /* 0x000fe200020e060c */
[----:B------:R-:W-:Y:S02]  /*0780*/  IADD3.X R11, R26, R15, RZ, P5, P6 ;  /* 0x0000000f1a0b7210 */ /* 0x000fe40002fec4ff */
[----:B------:R-:W-:Y:S02]  /*0790*/  SHF.R.U32.HI R14, RZ, 0x18, R8 ;  /* 0x00000018ff0e7819 */ /* 0x000fe40000011608 */
[----:B------:R-:W-:Y:S01]  /*07a0*/  SEL R17, R16, RZ, !P1 ;  /* 0x000000ff10117207 */ /* 0x000fe20004800000 */
[----:B------:R-:W-:Y:S01]  /*07b0*/  IMAD.WIDE R36, R9, 0x4, R36 ;  /* 0x0000000409247825 */ /* 0x000fe200078e0224 */
[----:B------:R-:W-:Y:S02]  /*07c0*/  LOP3.LUT R16, R14, 0x80, RZ, 0xc0, !PT ;  /* 0x000000800e107812 */ /* 0x000fe400078ec0ff */
[----:B------:R-:W-:Y:S01]  /*07d0*/  SHF.L.U64.HI R14, R13, 0x7, R12 ;  /* 0x000000070d0e7819 */ /* 0x000fe2000001020c */
[----:B------:R-:W-:-:S04]  /*07e0*/  IMAD.WIDE R34, R9, 0x4, R34 ;  /* 0x0000000409227825 */ /* 0x000fc800078e0222 */
[----:B------:R-:W-:Y:S01]  /*07f0*/  IMAD.WIDE R10, R9, 0x4, R10 ;  /* 0x00000004090a7825 */ /* 0x000fe200078e020a */
[----:B------:R-:W-:-:S03]  /*0800*/  LEA R9, P2, R17, UR6, 0x2 ;  /* 0x0000000611097c11 */ /* 0x000fc6000f8410ff */
[----:B------:R-:W-:Y:S02]  /*0810*/  IMAD.SHL.U32 R13, R13, 0x80, RZ ;  /* 0x000000800d0d7824 */ /* 0x000fe400078e00ff */
[----:B------:R-:W-:Y:S01]  /*0820*/  IMAD.HI R15, R24, 0x2aaaaaab, RZ ;  /* 0x2aaaaaab180f7827 */ /* 0x000fe200078e02ff */
[----:B------:R-:W-:Y:S02]  /*0830*/  LEA.HI.X R17, R17, UR7, R8, 0x2, P2 ;  /* 0x0000000711117c11 */ /* 0x000fe400090f1408 */
[----:B------:R-:W-:Y:S01]  /*0840*/  IADD3 R8, P2, P3, R13, R9, R16 ;  /* 0x000000090d087210 */ /* 0x000fe20007b5e010 */
[----:B------:R-:W-:Y:S01]  /*0850*/  IMAD.MOV.U32 R12, RZ, RZ, RZ ;  /* 0x000000ffff0c7224 */ /* 0x000fe200078e00ff */
[----:B------:R-:W-:Y:S01]  /*0860*/  SHF.R.U32.HI R16, RZ, 0x1f, R15 ;  /* 0x0000001fff107819 */ /* 0x000fe2000001160f */
[----:B------:R-:W-:Y:S01]  /*0870*/  IMAD.WIDE R36, R7, 0x4, R36 ;  /* 0x0000000407247825 */ /* 0x000fe200078e0224 */
[----:B------:R-:W-:Y:S02]  /*0880*/  IADD3.X R9, R14, R17, RZ, P2, P3 ;  /* 0x000000110e097210 */ /* 0x000fe400017e64ff */
[----:B------:R-:W-:Y:S01]  /*0890*/  LEA.HI.SX32 R15, R15, R16, 0x12 ;  /* 0x000000100f0f7211 */ /* 0x000fe200078f92ff */
[----:B------:R-:W-:Y:S01]  /*08a0*/  IMAD.SHL.U32 R31, R0, 0x400, RZ ;  /* 0x00000400001f7824 */ /* 0x000fe200078e00ff */
[----:B------:R0:W3:Y:S01]  /*08b0*/  @!P0 LDG.E.EL R12, desc[UR4][R36.64] ;  /* 0x00000004240c8981 */ /* 0x0000e2000c2e1900 */
[----:B------:R-:W-:-:S02]  /*08c0*/  SEL R38, R19, RZ, !P1 ;  /* 0x000000ff13267207 */ /* 0x000fc40004800000 */
[----:B------:R-:W-:Y:S01]  /*08d0*/  CS2R R16, SRZ ;  /* 0x0000000000107805 */ /* 0x000fe2000001ff00 */
[----:B------:R-:W-:Y:S01]  /*08e0*/  IMAD.WIDE R8, R31, 0x4, R8 ;  /* 0x000000041f087825 */ /* 0x000fe200078e0208 */
[----:B------:R-:W-:Y:S02]  /*08f0*/  SEL R19, R18, RZ, !P1 ;  /* 0x000000ff12137207 */ /* 0x000fe40004800000 */
[----:B------:R-:W-:Y:S01]  /*0900*/  SHF.R.U32.HI R18, RZ, 0x18, R38 ;  /* 0x00000018ff127819 */ /* 0x000fe20000011626 */
[----:B0-----:R-:W0:Y:S01]  /*0910*/  LDC.64 R36, c[0x0][0x230] ;  /* 0x00008c00ff247b82 */ /* 0x001e220000000a00 */
[----:B------:R-:W-:Y:S01]  /*0920*/  IMAD.WIDE R34, R7, 0x4, R34 ;  /* 0x0000000407227825 */ /* 0x000fe200078e0222 */
[----:B------:R-:W-:-:S03]  /*0930*/  LEA R30, P2, R19, UR6, 0x2 ;  /* 0x00000006131e7c11 */ /* 0x000fc6000f8410ff */
[----:B------:R-:W-:Y:S02]  /*0940*/  IMAD R29, R15, 0x3000, RZ ;  /* 0x000030000f1d7824 */ /* 0x000fe400078e02ff */
[----:B------:R-:W-:Y:S01]  /*0950*/  IMAD.WIDE R10, R7, 0x4, R10 ;  /* 0x00000004070a7825 */ /* 0x000fe200078e020a */
[----:B------:R-:W-:Y:S01]  /*0960*/  LOP3.LUT R18, R18, 0x80, RZ, 0xc0, !PT ;  /* 0x0000008012127812 */ /* 0x000fe200078ec0ff */
[----:B------:R1:W4:Y:S01]  /*0970*/  @!P0 LDG.E.EL R17, desc[UR4][R34.64] ;  /* 0x0000000422118981 */ /* 0x000322000c2e1900 */
[----:B------:R-:W-:Y:S01]  /*0980*/  SEL R20, R20, RZ, !P1 ;  /* 0x000000ff14147207 */ /* 0x000fe20004800000 */
[----:B------:R-:W-:Y:S02]  /*0990*/  IMAD.MOV.U32 R7, RZ, RZ, RZ ;  /* 0x000000ffff077224 */ /* 0x000fe400078e00ff */
[----:B------:R-:W-:Y:S01]  /*09a0*/  IMAD.WIDE R8, R29, 0x4, R8 ;  /* 0x000000041d087825 */ /* 0x000fe200078e0208 */
[----:B------:R-:W-:Y:S01]  /*09b0*/  SEL R21, R21, RZ, !P1 ;  /* 0x000000ff15157207 */ /* 0x000fe20004800000 */
[----:B------:R5:W2:Y:S01]  /*09c0*/  @!P0 LDG.E.EL R16, desc[UR4][R10.64] ;  /* 0x000000040a108981 */ /* 0x000aa2000c2e1900 */
[----:B------:R-:W-:-:S02]  /*09d0*/  LEA.HI.X R19, R19, UR7, R38, 0x2, P2 ;  /* 0x0000000713137c11 */ /* 0x000fc400090f1426 */
[----:B-1----:R-:W-:Y:S01]  /*09e0*/  SEL R35, R23, RZ, !P1 ;  /* 0x000000ff17237207 */ /* 0x002fe20004800000 */
[----:B------:R1:W2:Y:S01]  /*09f0*/  @!P1 LDG.E.EL R7, desc[UR4][R8.64] ;  /* 0x0000000408079981 */ /* 0x0002a2000c2e1900 */
[----:B------:R-:W-:Y:S02]  /*0a00*/  IADD3 R18, P2, P3, R13, R30, R18 ;  /* 0x0000001e0d127210 */ /* 0x000fe40007b5e012 */
[----:B------:R-:W-:Y:S02]  /*0a10*/  SEL R30, R22, RZ, !P1 ;  /* 0x000000ff161e7207 */ /* 0x000fe40004800000 */
[----:B-----5:R-:W-:Y:S02]  /*0a20*/  LEA R10, P4, R20, UR6, 0x2 ;  /* 0x00000006140a7c11 */ /* 0x020fe4000f8810ff */
[----:B------:R-:W-:Y:S02]  /*0a30*/  SHF.R.U32.HI R22, RZ, 0x18, R21 ;  /* 0x00000018ff167819 */ /* 0x000fe40000011615 */
[----:B-1----:R-:W-:-:S02]  /*0a40*/  SHF.R.U32.HI R8, RZ, 0x18, R35 ;  /* 0x00000018ff087819 */ /* 0x002fc40000011623 */
[----:B------:R-:W-:Y:S02]  /*0a50*/  LEA.HI.X R21, R20, UR7, R21, 0x2, P4 ;  /* 0x0000000714157c11 */ /* 0x000fe4000a0f1415 */
[----:B------:R-:W-:Y:S02]  /*0a60*/  LEA R20, P4, R30, UR6, 0x2 ;  /* 0x000000061e147c11 */ /* 0x000fe4000f8810ff */
[----:B------:R-:W-:Y:S02]  /*0a70*/  LOP3.LUT R22, R22, 0x80, RZ, 0xc0, !PT ;  /* 0x0000008016167812 */ /* 0x000fe400078ec0ff */
[----:B------:R-:W-:Y:S02]  /*0a80*/  LOP3.LUT R8, R8, 0x80, RZ, 0xc0, !PT ;  /* 0x0000008008087812 */ /* 0x000fe400078ec0ff */
[----:B------:R-:W-:Y:S02]  /*0a90*/  LEA.HI.X R35, R30, UR7, R35, 0x2, P4 ;  /* 0x000000071e237c11 */ /* 0x000fe4000a0f1423 */
[----:B------:R-:W-:-:S02]  /*0aa0*/  IADD3.X R19, R14, R19, RZ, P2, P3 ;  /* 0x000000130e137210 */ /* 0x000fc400017e64ff */
[C---:B------:R-:W-:Y:S02]  /*0ab0*/  IADD3 R22, P5, P4, R13.reuse, R10, R22 ;  /* 0x0000000a0d167210 */ /* 0x040fe40007cbe016 */
[----:B------:R-:W-:Y:S02]  /*0ac0*/  CS2R R10, SRZ ;  /* 0x00000000000a7805 */ /* 0x000fe4000001ff00 */
[----:B------:R-:W-:Y:S02]  /*0ad0*/  IADD3 R20, P2, P3, R13, R20, R8 ;  /* 0x000000140d147210 */ /* 0x000fe40007b5e008 */
[----:B------:R-:W-:Y:S01]  /*0ae0*/  CS2R R8, SRZ ;  /* 0x0000000000087805 */ /* 0x000fe2000001ff00 */
[----:B0-----:R-:W-:-:S05]  /*0af0*/  IMAD.WIDE R32, R32, 0x8, R36 ;  /* 0x0000000820207825 */ /* 0x001fca00078e0224 */
[----:B------:R-:W5:Y:S01]  /*0b00*/  @!P0 LDG.E.EL.128 R8, desc[UR4][R32.64] ;  /* 0x0000000420088981 */ /* 0x000f62000c2e1d00 */
[C---:B------:R-:W-:Y:S02]  /*0b10*/  IADD3.X R23, R14.reuse, R21, RZ, P5, P4 ;  /* 0x000000150e177210 */ /* 0x040fe40002fe84ff */
[----:B------:R-:W-:Y:S01]  /*0b20*/  IADD3.X R21, R14, R35, RZ, P2, P3 ;  /* 0x000000230e157210 */ /* 0x000fe200017e64ff */
[----:B------:R-:W-:-:S04]  /*0b30*/  IMAD.WIDE R18, R31, 0x4, R18 ;  /* 0x000000041f127825 */ /* 0x000fc800078e0212 */
[----:B------:R-:W-:-:S04]  /*0b40*/  IMAD.WIDE R22, R31, 0x4, R22 ;  /* 0x000000041f167825 */ /* 0x000fc800078e0216 */
[----:B------:R-:W-:-:S04]  /*0b50*/  IMAD.WIDE R30, R31, 0x4, R20 ;  /* 0x000000041f1e7825 */ /* 0x000fc800078e0214 */
[----:B------:R-:W-:Y:S02]  /*0b60*/  IMAD.MOV.U32 R20, RZ, RZ, RZ ;  /* 0x000000ffff147224 */ /* 0x000fe400078e00ff */
[----:B------:R-:W-:-:S04]  /*0b70*/  IMAD.WIDE R34, R29, 0x4, R18 ;  /* 0x000000041d227825 */ /* 0x000fc800078e0212 */
[C---:B------:R-:W-:Y:S01]  /*0b80*/  IMAD.WIDE R22, R29.reuse, 0x4, R22 ;  /* 0x000000041d167825 */ /* 0x040fe200078e0216 */
[----:B------:R0:W2:Y:S03]  /*0b90*/  @!P1 LDG.E.EL R20, desc[UR4][R34.64] ;  /* 0x0000000422149981 */ /* 0x0000a6000c2e1900 */
[----:B------:R-:W-:-:S04]  /*0ba0*/  IMAD.WIDE R30, R29, 0x4, R30 ;  /* 0x000000041d1e7825 */ /* 0x000fc800078e021e */
[C---:B------:R-:W-:Y:S02]  /*0bb0*/  IMAD R21, R28.reuse, -0x18000, R3 ;  /* 0xfffe80001c157824 */ /* 0x040fe400078e0203 */
[----:B------:R-:W-:Y:S02]  /*0bc0*/  IMAD R28, R28, 0xc000, RZ ;  /* 0x0000c0001c1c7824 */ /* 0x000fe400078e02ff */
[----:B0-----:R-:W-:Y:S02]  /*0bd0*/  IMAD R34, R15, 0xc000, RZ ;  /* 0x0000c0000f227824 */ /* 0x001fe400078e02ff */
[----:B------:R-:W-:Y:S01]  /*0be0*/  IMAD.IADD R21, R21, 0x1, R28 ;  /* 0x0000000115157824 */ /* 0x000fe200078e021c */
[----:B------:R-:W-:-:S06]  /*0bf0*/  CS2R R18, SRZ ;  /* 0x0000000000127805 */ /* 0x000fcc000001ff00 */
[----:B------:R0:W2:Y:S04]  /*0c00*/  @!P1 LDG.E.EL R19, desc[UR4][R22.64] ;  /* 0x0000000416139981 */ /* 0x0000a8000c2e1900 */
[----:B------:R1:W2:Y:S01]  /*0c10*/  @!P1 LDG.E.EL R18, desc[UR4][R30.64] ;  /* 0x000000041e129981 */ /* 0x0002a2000c2e1900 */
[----:B0-----:R-:W-:-:S04]  /*0c20*/  IMAD.HI R23, R3, 0x2aaaaaab, RZ ;  /* 0x2aaaaaab03177827 */ /* 0x001fc800078e02ff */
[----:B------:R-:W-:Y:S01]  /*0c30*/  IMAD.WIDE R36, R27, 0x8, R36 ;  /* 0x000000081b247825 */ /* 0x000fe200078e0224 */
[----:B-----5:R-:W-:Y:S02]  /*0c40*/  SEL R29, R8, RZ, !P0 ;  /* 0x000000ff081d7207 */ /* 0x020fe40004000000 */
[----:B------:R-:W-:Y:S01]  /*0c50*/  SEL R38, R9, RZ, !P0 ;  /* 0x000000ff09267207 */ /* 0x000fe20004000000 */
[----:B------:R-:W-:Y:S01]  /*0c60*/  IMAD R9, R15, -0x18000, R24 ;  /* 0xfffe80000f097824 */ /* 0x000fe200078e0218 */
[----:B------:R-:W-:-:S03]  /*0c70*/  LEA R8, P2, R29, UR6, 0x2 ;  /* 0x000000061d087c11 */ /* 0x000fc6000f8410ff */
[----:B------:R-:W-:Y:S01]  /*0c80*/  IMAD.IADD R15, R9, 0x1, R34 ;  /* 0x00000001090f7824 */ /* 0x000fe200078e0222 */
[--C-:B------:R-:W-:Y:S02]  /*0c90*/  LEA.HI.X R9, R29, UR7, R38.reuse, 0x2, P2 ;  /* 0x000000071d097c11 */ /* 0x100fe400090f1426 */
[----:B------:R-:W1:Y:S01]  /*0ca0*/  LDC.64 R28, c[0x0][0x210] ;  /* 0x00008400ff1c7b82 */ /* 0x000e620000000a00 */
[----:B------:R-:W-:Y:S02]  /*0cb0*/  SHF.R.U32.HI R22, RZ, 0x18, R38 ;  /* 0x00000018ff167819 */ /* 0x000fe40000011626 */
[----:B------:R-:W-:Y:S02]  /*0cc0*/  SEL R34, R11, RZ, !P0 ;  /* 0x000000ff0b227207 */ /* 0x000fe40004000000 */
[----:B------:R-:W-:-:S04]  /*0cd0*/  LOP3.LUT R22, R22, 0x80, RZ, 0xc0, !PT ;  /* 0x0000008016167812 */ /* 0x000fc800078ec0ff */
[----:B------:R-:W-:Y:S02]  /*0ce0*/  IADD3 R8, P2, P3, R25, R8, R22 ;  /* 0x0000000819087210 */ /* 0x000fe40007b5e016 */
[----:B------:R-:W-:Y:S02]  /*0cf0*/  SHF.R.U32.HI R22, RZ, 0x1f, R23 ;  /* 0x0000001fff167819 */ /* 0x000fe40000011617 */
[----:B------:R-:W-:Y:S02]  /*0d00*/  IADD3.X R9, R26, R9, RZ, P2, P3 ;  /* 0x000000091a097210 */ /* 0x000fe400017e64ff */
[----:B------:R-:W-:Y:S01]  /*0d10*/  LEA.HI.SX32 R22, R23, R22, 0x12 ;  /* 0x0000001617167211 */ /* 0x000fe200078f92ff */
[----:B-1----:R-:W-:Y:S01]  /*0d20*/  IMAD.WIDE R30, R21, 0x4, R28 ;  /* 0x00000004151e7825 */ /* 0x002fe200078e021c */
[----:B------:R-:W-:Y:S02]  /*0d30*/  SEL R21, R10, RZ, !P0 ;  /* 0x000000ff0a157207 */ /* 0x000fe40004000000 */
[----:B------:R-:W-:-:S02]  /*0d40*/  SHF.R.U32.HI R10, RZ, 0x18, R34 ;  /* 0x00000018ff0a7819 */ /* 0x000fc40000011622 */
[----:B------:R-:W-:Y:S02]  /*0d50*/  LEA R11, P2, R21, UR6, 0x2 ;  /* 0x00000006150b7c11 */ /* 0x000fe4000f8410ff */
[----:B------:R-:W-:Y:S01]  /*0d60*/  LOP3.LUT R10, R10, 0x80, RZ, 0xc0, !PT ;  /* 0x000000800a0a7812 */ /* 0x000fe200078ec0ff */
[----:B------:R-:W-:Y:S01]  /*0d70*/  IMAD.SHL.U32 R23, R5, 0x400, RZ ;  /* 0x0000040005177824 */ /* 0x000fe200078e00ff */
[----:B------:R-:W-:Y:S02]  /*0d80*/  LEA.HI.X R21, R21, UR7, R34, 0x2, P2 ;  /* 0x0000000715157c11 */ /* 0x000fe400090f1422 */
[----:B------:R-:W-:Y:S01]  /*0d90*/  IADD3 R10, P2, P3, R25, R11, R10 ;  /* 0x0000000b190a7210 */ /* 0x000fe20007b5e00a */
[----:B------:R-:W-:-:S03]  /*0da0*/  IMAD.WIDE R8, R23, 0x4, R8 ;  /* 0x0000000417087825 */ /* 0x000fc600078e0208 */
[----:B------:R-:W-:Y:S01]  /*0db0*/  IADD3.X R11, R26, R21, RZ, P2, P3 ;  /* 0x000000151a0b7210 */ /* 0x000fe200017e64ff */
[----:B------:R-:W-:Y:S02]  /*0dc0*/  IMAD R22, R22, 0x3000, RZ ;  /* 0x0000300016167824 */ /* 0x000fe400078e02ff */
[----:B------:R-:W-:-:S04]  /*0dd0*/  IMAD.WIDE R28, R15, 0x4, R28 ;  /* 0x000000040f1c7825 */ /* 0x000fc800078e021c */
[----:B------:R-:W-:Y:S02]  /*0de0*/  IMAD.MOV.U32 R15, RZ, RZ, RZ ;  /* 0x000000ffff0f7224 */ /* 0x000fe400078e00ff */
[----:B------:R-:W-:-:S04]  /*0df0*/  IMAD.WIDE R10, R23, 0x4, R10 ;  /* 0x00000004170a7825 */ /* 0x000fc800078e020a */
[----:B------:R-:W-:-:S04]  /*0e00*/  IMAD.WIDE R8, R22, 0x4, R8 ;  /* 0x0000000416087825 */ /* 0x000fc800078e0208 */
[----:B------:R-:W-:Y:S01]  /*0e10*/  IMAD.WIDE R34, R22, 0x4, R10 ;  /* 0x0000000416227825 */ /* 0x000fe200078e020a */
[----:B------:R0:W5:Y:S01]  /*0e20*/  @!P0 LDG.E.EL R15, desc[UR4][R8.64] ;  /* 0x00000004080f8981 */ /* 0x000162000c2e1900 */
[----:B------:R-:W-:Y:S02]  /*0e30*/  CS2R R10, SRZ ;  /* 0x00000000000a7805 */ /* 0x000fe4000001ff00 */
[----:B0-----:R-:W-:-:S06]  /*0e40*/  CS2R R8, SRZ ;  /* 0x0000000000087805 */ /* 0x001fcc000001ff00 */
[----:B------:R-:W2:Y:S01]  /*0e50*/  @!P0 LDG.E.EL.128 R8, desc[UR4][R36.64] ;  /* 0x0000000424088981 */ /* 0x000ea2000c2e1d00 */
[----:B------:R-:W-:-:S06]  /*0e60*/  IMAD.MOV.U32 R21, RZ, RZ, RZ ;  /* 0x000000ffff157224 */ /* 0x000fcc00078e00ff */
[----:B------:R0:W3:Y:S01]  /*0e70*/  @!P0 LDG.E.EL R21, desc[UR4][R34.64] ;  /* 0x0000000422158981 */ /* 0x0000e2000c2e1900 */
[----:B--2---:R-:W-:Y:S02]  /*0e80*/  SEL R27, R8, RZ, !P0 ;  /* 0x000000ff081b7207 */ /* 0x004fe40004000000 */
[----:B------:R-:W-:Y:S02]  /*0e90*/  SEL R38, R9, RZ, !P0 ;  /* 0x000000ff09267207 */ /* 0x000fe40004000000 */
[----:B------:R-:W-:-:S04]  /*0ea0*/  LEA R8, P2, R27, UR6, 0x2 ;  /* 0x000000061b087c11 */ /* 0x000fc8000f8410ff */
[--C-:B------:R-:W-:Y:S02]  /*0eb0*/  LEA.HI.X R9, R27, UR7, R38.reuse, 0x2, P2 ;  /* 0x000000071b097c11 */ /* 0x100fe400090f1426 */
[----:B------:R-:W-:-:S04]  /*0ec0*/  SHF.R.U32.HI R27, RZ, 0x18, R38 ;  /* 0x00000018ff1b7819 */ /* 0x000fc80000011626 */
[----:B------:R-:W-:-:S04]  /*0ed0*/  LOP3.LUT R27, R27, 0x80, RZ, 0xc0, !PT ;  /* 0x000000801b1b7812 */ /* 0x000fc800078ec0ff */
[----:B------:R-:W-:Y:S02]  /*0ee0*/  IADD3 R8, P2, P3, R25, R8, R27 ;  /* 0x0000000819087210 */ /* 0x000fe40007b5e01b */
[----:B------:R-:W-:Y:S02]  /*0ef0*/  SEL R27, R10, RZ, !P0 ;  /* 0x000000ff0a1b7207 */ /* 0x000fe40004000000 */
[----:B0-----:R-:W-:Y:S02]  /*0f00*/  SEL R34, R11, RZ, !P0 ;  /* 0x000000ff0b227207 */ /* 0x001fe40004000000 */
[----:B------:R-:W-:-:S04]  /*0f10*/  LEA R10, P4, R27, UR6, 0x2 ;  /* 0x000000061b0a7c11 */ /* 0x000fc8000f8810ff */
[--C-:B------:R-:W-:Y:S02]  /*0f20*/  LEA.HI.X R11, R27, UR7, R34.reuse, 0x2, P4 ;  /* 0x000000071b0b7c11 */ /* 0x100fe4000a0f1422 */
[----:B------:R-:W-:Y:S02]  /*0f30*/  SHF.R.U32.HI R27, RZ, 0x18, R34 ;  /* 0x00000018ff1b7819 */ /* 0x000fe40000011622 */
[----:B------:R-:W-:Y:S02]  /*0f40*/  IADD3.X R9, R26, R9, RZ, P2, P3 ;  /* 0x000000091a097210 */ /* 0x000fe400017e64ff */
[----:B------:R-:W-:-:S04]  /*0f50*/  LOP3.LUT R27, R27, 0x80, RZ, 0xc0, !PT ;  /* 0x000000801b1b7812 */ /* 0x000fc800078ec0ff */
[----:B------:R-:W-:Y:S01]  /*0f60*/  IADD3 R10, P4, P5, R25, R10, R27 ;  /* 0x0000000a190a7210 */ /* 0x000fe20007d9e01b */
[----:B------:R-:W-:-:S03]  /*0f70*/  IMAD.WIDE R8, R23, 0x4, R8 ;  /* 0x0000000417087825 */ /* 0x000fc600078e0208 */
[----:B------:R-:W-:Y:S01]  /*0f80*/  IADD3.X R11, R26, R11, RZ, P4, P5 ;  /* 0x0000000b1a0b7210 */ /* 0x000fe200027ea4ff */
[----:B------:R-:W-:Y:S01]  /*0f90*/  IMAD.WIDE R34, R22, 0x4, R8 ;  /* 0x0000000416227825 */ /* 0x000fe200078e0208 */
[----:B------:R-:W-:-:S03]  /*0fa0*/  CS2R R8, SRZ ;  /* 0x0000000000087805 */ /* 0x000fc6000001ff00 */
[----:B------:R-:W-:Y:S01]  /*0fb0*/  IMAD.WIDE R38, R23, 0x4, R10 ;  /* 0x0000000417267825 */ /* 0x000fe200078e020a */
[----:B------:R-:W-:-:S06]  /*0fc0*/  CS2R R10, SRZ ;  /* 0x00000000000a7805 */ /* 0x000fcc000001ff00 */
[----:B------:R0:W2:Y:S01]  /*0fd0*/  @!P1 LDG.E.EL.128 R8, desc[UR4][R32.64] ;  /* 0x0000000420089981 */ /* 0x0000a2000c2e1d00 */
[----:B------:R-:W-:Y:S01]  /*0fe0*/  SHF.R.S32.HI R23, RZ, 0x1f, R24 ;  /* 0x0000001fff177819 */ /* 0x000fe20000011418 */
[----:B------:R-:W-:-:S03]  /*0ff0*/  IMAD.WIDE R38, R22, 0x4, R38 ;  /* 0x0000000416267825 */ /* 0x000fc600078e0226 */
[----:B------:R-:W-:-:S04]  /*1000*/  LEA.HI R23, R23, R24, RZ, 0xc ;  /* 0x0000001817177211 */ /* 0x000fc800078f60ff */
[----:B------:R-:W-:Y:S01]  /*1010*/  LOP3.LUT R22, R23, 0xfffff000, RZ, 0xc0, !PT ;  /* 0xfffff00017167812 */ /* 0x000fe200078ec0ff */
[----:B------:R-:W-:Y:S02]  /*1020*/  IMAD.MOV.U32 R26, RZ, RZ, RZ ;  /* 0x000000ffff1a7224 */ /* 0x000fe400078e00ff */
[----:B0-----:R-:W-:-:S04]  /*1030*/  IMAD.SHL.U32 R32, R0, 0x400, RZ ;  /* 0x0000040000207824 */ /* 0x001fc800078e00ff */
[----:B------:R0:W3:Y:S01]  /*1040*/  @!P0 LDG.E.EL R26, desc[UR4][R34.64] ;  /* 0x00000004221a8981 */ /* 0x0000e2000c2e1900 */
[----:B------:R-:W-:Y:S02]  /*1050*/  IMAD.MOV.U32 R25, RZ, RZ, RZ ;  /* 0x000000ffff197224 */ /* 0x000fe400078e00ff */
[----:B------:R-:W-:-:S04]  /*1060*/  IMAD.MOV.U32 R33, RZ, RZ, RZ ;  /* 0x000000ffff217224 */ /* 0x000fc800078e00ff */
[----:B------:R1:W3:Y:S01]  /*1070*/  @!P0 LDG.E.EL R25, desc[UR4][R38.64] ;  /* 0x0000000426198981 */ /* 0x0002e2000c2e1900 */
[----:B--2---:R-:W-:Y:S01]  /*1080*/  SEL R27, R9, RZ, !P1 ;  /* 0x000000ff091b7207 */ /* 0x004fe20004800000 */
[----:B------:R-:W-:Y:S01]  /*1090*/  VIADD R9, R3, 0x200 ;  /* 0x0000020003097836 */ /* 0x000fe20000000000 */
[----:B------:R-:W-:Y:S02]  /*10a0*/  SEL R8, R8, RZ, !P1 ;  /* 0x000000ff08087207 */ /* 0x000fe40004800000 */
[----:B------:R-:W-:Y:S01]  /*10b0*/  SHF.R.U32.HI R24, RZ, 0x18, R27 ;  /* 0x00000018ff187819 */ /* 0x000fe2000001161b */
[C---:B------:R-:W-:Y:S02]  /*10c0*/  IMAD.IADD R22, R9.reuse, 0x1, -R22 ;  /* 0x0000000109167824 */ /* 0x040fe400078e0a16 */
[----:B------:R-:W-:Y:S01]  /*10d0*/  IMAD.HI R23, R9, 0x2aaaaaab, RZ ;  /* 0x2aaaaaab09177827 */ /* 0x000fe200078e02ff */
[----:B------:R-:W-:Y:S02]  /*10e0*/  LEA R9, P2, R8, UR6, 0x2 ;  /* 0x0000000608097c11 */ /* 0x000fe4000f8410ff */
[----:B------:R-:W-:-:S02]  /*10f0*/  LOP3.LUT R24, R24, 0x80, RZ, 0xc0, !PT ;  /* 0x0000008018187812 */ /* 0x000fc400078ec0ff */
[----:B------:R-:W-:Y:S02]  /*1100*/  LEA.HI.X R27, R8, UR7, R27, 0x2, P2 ;  /* 0x00000007081b7c11 */ /* 0x000fe400090f141b */
[----:B------:R-:W-:Y:S02]  /*1110*/  IADD3 R8, P2, P3, R13, R9, R24 ;  /* 0x000000090d087210 */ /* 0x000fe40007b5e018 */
[----:B------:R-:W-:-:S04]  /*1120*/  SHF.R.U32.HI R24, RZ, 0x1f, R23 ;  /* 0x0000001fff187819 */ /* 0x000fc80000011617 */
[----:B------:R-:W-:Y:S02]  /*1130*/  LEA.HI.SX32 R23, R23, R24, 0x12 ;  /* 0x0000001817177211 */ /* 0x000fe400078f92ff */
[----:B------:R-:W-:Y:S02]  /*1140*/  SEL R24, R11, RZ, !P1 ;  /* 0x000000ff0b187207 */ /* 0x000fe40004800000 */
[----:B------:R-:W-:Y:S02]  /*1150*/  IADD3.X R9, R14, R27, RZ, P2, P3 ;  /* 0x0000001b0e097210 */ /* 0x000fe400017e64ff */
[----:B------:R-:W-:Y:S02]  /*1160*/  SEL R27, R10, RZ, !P1 ;  /* 0x000000ff0a1b7207 */ /* 0x000fe40004800000 */
[----:B------:R-:W-:Y:S02]  /*1170*/  SHF.R.U32.HI R10, RZ, 0x18, R24 ;  /* 0x00000018ff0a7819 */ /* 0x000fe40000011618 */
[----:B------:R-:W-:-:S02]  /*1180*/  LEA R11, P2, R27, UR6, 0x2 ;  /* 0x000000061b0b7c11 */ /* 0x000fc4000f8410ff */
[----:B------:R-:W-:Y:S02]  /*1190*/  LOP3.LUT R10, R10, 0x80, RZ, 0xc0, !PT ;  /* 0x000000800a0a7812 */ /* 0x000fe400078ec0ff */
[----:B------:R-:W-:Y:S02]  /*11a0*/  LEA.HI.X R27, R27, UR7, R24, 0x2, P2 ;  /* 0x000000071b1b7c11 */ /* 0x000fe400090f1418 */
[----:B------:R-:W-:Y:S01]  /*11b0*/  IADD3 R10, P2, P3, R13, R11, R10 ;  /* 0x0000000b0d0a7210 */ /* 0x000fe20007b5e00a */
[----:B------:R-:W-:-:S03]  /*11c0*/  IMAD.WIDE R8, R32, 0x4, R8 ;  /* 0x0000000420087825 */ /* 0x000fc600078e0208 */
[----:B------:R-:W-:Y:S01]  /*11d0*/  IADD3.X R11, R14, R27, RZ, P2, P3 ;  /* 0x0000001b0e0b7210 */ /* 0x000fe200017e64ff */
[----:B0-----:R-:W-:Y:S02]  /*11e0*/  IMAD R34, R23, 0x3000, RZ ;  /* 0x0000300017227824 */ /* 0x001fe400078e02ff */
[----:B------:R-:W-:-:S04]  /*11f0*/  IMAD.WIDE R10, R32, 0x4, R10 ;  /* 0x00000004200a7825 */ /* 0x000fc800078e020a */
[----:B------:R-:W-:-:S04]  /*1200*/  IMAD.WIDE R8, R34, 0x4, R8 ;  /* 0x0000000422087825 */ /* 0x000fc800078e0208 */
[----:B-1----:R-:W-:Y:S01]  /*1210*/  IMAD.WIDE R38, R34, 0x4, R10 ;  /* 0x0000000422267825 */ /* 0x002fe200078e020a */
[----:B------:R0:W2:Y:S01]  /*1220*/  @!P1 LDG.E.EL R33, desc[UR4][R8.64] ;  /* 0x0000000408219981 */ /* 0x0000a2000c2e1900 */
[----:B------:R-:W-:Y:S02]  /*1230*/  CS2R R10, SRZ ;  /* 0x00000000000a7805 */ /* 0x000fe4000001ff00 */
[----:B0-----:R-:W-:-:S06]  /*1240*/  CS2R R8, SRZ ;  /* 0x0000000000087805 */ /* 0x001fcc000001ff00 */
[----:B------:R-:W2:Y:S01]  /*1250*/  @!P1 LDG.E.EL.128 R8, desc[UR4][R36.64] ;  /* 0x0000000424089981 */ /* 0x000ea2000c2e1d00 */
[----:B------:R-:W-:-:S06]  /*1260*/  IMAD.MOV.U32 R24, RZ, RZ, RZ ;  /* 0x000000ffff187224 */ /* 0x000fcc00078e00ff */
[----:B------:R0:W3:Y:S02]  /*1270*/  @!P1 LDG.E.EL R24, desc[UR4][R38.64] ;  /* 0x0000000426189981 */ /* 0x0000e4000c2e1900 */
[----:B0-----:R-:W0:Y:S01]  /*1280*/  LDC.64 R38, c[0x0][0x238] ;  /* 0x00008e00ff267b82 */ /* 0x001e220000000a00 */
[----:B--2---:R-:W-:Y:S02]  /*1290*/  SEL R8, R8, RZ, !P1 ;  /* 0x000000ff08087207 */ /* 0x004fe40004800000 */
[----:B------:R-:W-:Y:S02]  /*12a0*/  SEL R35, R9, RZ, !P1 ;  /* 0x000000ff09237207 */ /* 0x000fe40004800000 */
[----:B------:R-:W-:-:S04]  /*12b0*/  LEA R27, P2, R8, UR6, 0x2 ;  /* 0x00000006081b7c11 */ /* 0x000fc8000f8410ff */
[--C-:B------:R-:W-:Y:S02]  /*12c0*/  LEA.HI.X R9, R8, UR7, R35.reuse, 0x2, P2 ;  /* 0x0000000708097c11 */ /* 0x100fe400090f1423 */
[----:B------:R-:W-:Y:S02]  /*12d0*/  SHF.R.U32.HI R8, RZ, 0x18, R35 ;  /* 0x00000018ff087819 */ /* 0x000fe40000011623 */
[----:B------:R-:W-:Y:S02]  /*12e0*/  SEL R11, R11, RZ, !P1 ;  /* 0x000000ff0b0b7207 */ /* 0x000fe40004800000 */
[----:B------:R-:W-:Y:S02]  /*12f0*/  LOP3.LUT R8, R8, 0x80, RZ, 0xc0, !PT ;  /* 0x0000008008087812 */ /* 0x000fe400078ec0ff */
[----:B------:R-:W-:Y:S02]  /*1300*/  SEL R36, R10, RZ, !P1 ;  /* 0x000000ff0a247207 */ /* 0x000fe40004800000 */
[----:B------:R-:W-:-:S02]  /*1310*/  IADD3 R8, P2, P3, R13, R27, R8 ;  /* 0x0000001b0d087210 */ /* 0x000fc40007b5e008 */
[----:B------:R-:W-:Y:S02]  /*1320*/  SHF.R.U32.HI R10, RZ, 0x18, R11 ;  /* 0x00000018ff0a7819 */ /* 0x000fe4000001160b */
[----:B------:R-:W-:Y:S02]  /*1330*/  IADD3.X R9, R14, R9, RZ, P2, P3 ;  /* 0x000000090e097210 */ /* 0x000fe400017e64ff */
[----:B------:R-:W-:Y:S02]  /*1340*/  LOP3.LUT R10, R10, 0x80, RZ, 0xc0, !PT ;  /* 0x000000800a0a7812 */ /* 0x000fe400078ec0ff */
[----:B------:R-:W-:Y:S01]  /*1350*/  LEA R35, P2, R36, UR6, 0x2 ;  /* 0x0000000624237c11 */ /* 0x000fe2000f8410ff */
[----:B------:R-:W-:-:S03]  /*1360*/  IMAD.WIDE R8, R32, 0x4, R8 ;  /* 0x0000000420087825 */ /* 0x000fc600078e0208 */
[----:B------:R-:W-:Y:S02]  /*1370*/  IADD3 R10, P3, P4, R13, R35, R10 ;  /* 0x000000230d0a7210 */ /* 0x000fe40007c7e00a */
[----:B------:R-:W-:Y:S01]  /*1380*/  LEA.HI.X R11, R36, UR7, R11, 0x2, P2 ;  /* 0x00000007240b7c11 */ /* 0x000fe200090f140b */
[----:B------:R-:W-:Y:S01]  /*1390*/  IMAD.MOV.U32 R27, RZ, RZ, RZ ;  /* 0x000000ffff1b7224 */ /* 0x000fe200078e00ff */
[----:B------:R-:W-:Y:S01]  /*13a0*/  SEL R6, R6, RZ, !P0 ;  /* 0x000000ff06067207 */ /* 0x000fe20004000000 */
[----:B------:R-:W-:Y:S01]  /*13b0*/  IMAD.WIDE R8, R34, 0x4, R8 ;  /* 0x0000000422087825 */ /* 0x000fe200078e0208 */
[----:B------:R-:W-:Y:S01]  /*13c0*/  IADD3.X R11, R14, R11, RZ, P3, P4 ;  /* 0x0000000b0e0b7210 */ /* 0x000fe20001fe84ff */
[----:B------:R-:W-:-:S03]  /*13d0*/  ULDC.64 UR6, c[0x0][0x248] ;  /* 0x0000920000067ab9 */ /* 0x000fc60000000a00 */
[----:B------:R1:W2:Y:S01]  /*13e0*/  @!P1 LDG.E.EL R27, desc[UR4][R8.64] ;  /* 0x00000004081b9981 */ /* 0x0002a2000c2e1900 */
[----:B------:R-:W-:Y:S01]  /*13f0*/  IMAD.WIDE R10, R32, 0x4, R10 ;  /* 0x00000004200a7825 */ /* 0x000fe200078e020a */
[----:B------:R-:W-:-:S04]  /*1400*/  SHF.R.S32.HI R32, RZ, 0x1f, R3 ;  /* 0x0000001fff207819 */ /* 0x000fc80000011403 */
[----:B-1----:R-:W-:-:S04]  /*1410*/  LEA.HI R8, R32, R3, RZ, 0x6 ;  /* 0x0000000320087211 */ /* 0x002fc800078f30ff */
[----:B------:R-:W-:Y:S01]  /*1420*/  LOP3.LUT R8, R8, 0xffffffc0, RZ, 0xc0, !PT ;  /* 0xffffffc008087812 */ /* 0x000fe200078ec0ff */
[----:B------:R-:W-:-:S04]  /*1430*/  IMAD.WIDE R36, R34, 0x4, R10 ;  /* 0x0000000422247825 */ /* 0x000fc800078e020a */
[----:B------:R-:W-:Y:S01]  /*1440*/  IMAD.IADD R9, R3, 0x1, -R8 ;  /* 0x0000000103097824 */ /* 0x000fe200078e0a08 */
[----:B------:R-:W-:-:S03]  /*1450*/  CS2R R10, SRZ ;  /* 0x00000000000a7805 */ /* 0x000fc6000001ff00 */
[----:B0-----:R-:W-:Y:S01]  /*1460*/  IMAD.WIDE R38, R9, 0x4, R38 ;  /* 0x0000000409267825 */ /* 0x001fe200078e0226 */
[----:B------:R-:W-:-:S06]  /*1470*/  CS2R R8, SRZ ;  /* 0x0000000000087805 */ /* 0x000fcc000001ff00 */
[----:B------:R-:W2:Y:S01]  /*1480*/  @!P0 LDG.E.EL.128 R8, desc[UR4][R38.64] ;  /* 0x0000000426088981 */ /* 0x000ea2000c2e1d00 */
[----:B-----5:R-:W-:Y:S02]  /*1490*/  SEL R15, R15, RZ, !P0 ;  /* 0x000000ff0f0f7207 */ /* 0x020fe40004000000 */
[----:B---3--:R-:W-:Y:S02]  /*14a0*/  SEL R12, R12, RZ, !P0 ;  /* 0x000000ff0c0c7207 */ /* 0x008fe40004000000 */
[----:B------:R-:W-:Y:S01]  /*14b0*/  SEL R21, R21, RZ, !P0 ;  /* 0x000000ff15157207 */ /* 0x000fe20004000000 */
[----:B------:R-:W-:-:S04]  /*14c0*/  FADD R15, -R6, R15 ;  /* 0x0000000f060f7221 */ /* 0x000fc80000000100 */
[----:B------:R-:W-:Y:S01]  /*14d0*/  FADD R21, -R12, R21 ;  /* 0x000000150c157221 */ /* 0x000fe20000000100 */
[----:B------:R-:W-:Y:S02]  /*14e0*/  IMAD.MOV.U32 R14, RZ, RZ, RZ ;  /* 0x000000ffff0e7224 */ /* 0x000fe400078e00ff */
[----:B------:R-:W-:-:S06]  /*14f0*/  IMAD.MOV.U32 R34, RZ, RZ, RZ ;  /* 0x000000ffff227224 */ /* 0x000fcc00078e00ff */
[----:B------:R0:W3:Y:S01]  /*1500*/  @!P1 LDG.E.EL R34, desc[UR4][R36.64] ;  /* 0x0000000424229981 */ /* 0x0000e2000c2e1900 */
[----:B----4-:R-:W-:Y:S01]  /*1510*/  SEL R17, R17, RZ, !P0 ;  /* 0x000000ff11117207 */ /* 0x010fe20004000000 */
[----:B0-----:R-:W0:Y:S01]  /*1520*/  LDC.64 R36, c[0x0][0x240] ;  /* 0x00009000ff247b82 */ /* 0x001e220000000a00 */
[----:B--2---:R-:W-:Y:S02]  /*1530*/  SEL R8, R8, RZ, !P0 ;  /* 0x000000ff08087207 */ /* 0x004fe40004000000 */
[----:B------:R-:W-:-:S03]  /*1540*/  SEL R9, R9, RZ, !P0 ;  /* 0x000000ff09097207 */ /* 0x000fc60004000000 */
[----:B------:R-:W-:Y:S01]  /*1550*/  FFMA R6, R15, R8, R6 ;  /* 0x000000080f067223 */ /* 0x000fe20000000006 */
[----:B------:R-:W-:Y:S02]  /*1560*/  IMAD.MOV.U32 R15, RZ, RZ, RZ ;  /* 0x000000ffff0f7224 */ /* 0x000fe400078e00ff */
[----:B------:R-:W-:Y:S01]  /*1570*/  FFMA R21, R21, R9, R12 ;  /* 0x0000000915157223 */ /* 0x000fe2000000000c */
[----:B------:R-:W-:-:S06]  /*1580*/  CS2R R12, SRZ ;  /* 0x00000000000c7805 */ /* 0x000fcc000001ff00 */
[----:B------:R-:W2:Y:S01]  /*1590*/  @!P1 LDG.E.EL.128 R12, desc[UR4][R38.64] ;  /* 0x00000004260c9981 */ /* 0x000ea2000c2e1d00 */
[----:B------:R-:W-:Y:S02]  /*15a0*/  SEL R26, R26, RZ, !P0 ;  /* 0x000000ff1a1a7207 */ /* 0x000fe40004000000 */
[----:B------:R-:W-:Y:S02]  /*15b0*/  SEL R16, R16, RZ, !P0 ;  /* 0x000000ff10107207 */ /* 0x000fe40004000000 */
[----:B------:R-:W-:Y:S02]  /*15c0*/  SEL R25, R25, RZ, !P0 ;  /* 0x000000ff19197207 */ /* 0x000fe40004000000 */
[----:B------:R-:W-:Y:S02]  /*15d0*/  SEL R7, R7, RZ, !P1 ;  /* 0x000000ff07077207 */ /* 0x000fe40004800000 */
[----:B------:R-:W-:Y:S01]  /*15e0*/  SEL R8, R33, RZ, !P1 ;  /* 0x000000ff21087207 */ /* 0x000fe20004800000 */
[----:B------:R-:W-:Y:S01]  /*15f0*/  FADD R26, -R17, R26 ;  /* 0x0000001a111a7221 */ /* 0x000fe20000000100 */
[----:B------:R-:W-:Y:S01]  /*1600*/  SEL R10, R10, RZ, !P0 ;  /* 0x000000ff0a0a7207 */ /* 0x000fe20004000000 */
[----:B------:R-:W-:Y:S01]  /*1610*/  FADD R25, -R16, R25 ;  /* 0x0000001910197221 */ /* 0x000fe20000000100 */
[----:B------:R-:W-:Y:S01]  /*1620*/  SEL R11, R11, RZ, !P0 ;  /* 0x000000ff0b0b7207 */ /* 0x000fe20004000000 */
[----:B------:R-:W-:-:S02]  /*1630*/  FADD R8, -R7, R8 ;  /* 0x0000000807087221 */ /* 0x000fc40000000100 */
[----:B------:R-:W-:Y:S02]  /*1640*/  FFMA R17, R26, R10, R17 ;  /* 0x0000000a1a117223 */ /* 0x000fe40000000011 */
[----:B------:R-:W-:Y:S01]  /*1650*/  FFMA R16, R25, R11, R16 ;  /* 0x0000000b19107223 */ /* 0x000fe20000000010 */
[----:B------:R-:W-:Y:S01]  /*1660*/  CS2R R10, SRZ ;  /* 0x00000000000a7805 */ /* 0x000fe2000001ff00 */
[----:B------:R-:W-:Y:S02]  /*1670*/  IMAD.MOV.U32 R33, RZ, RZ, RZ ;  /* 0x000000ffff217224 */ /* 0x000fe400078e00ff */
[----:B0-----:R-:W-:-:S05]  /*1680*/  IMAD.WIDE R40, R2, 0x4, R36 ;  /* 0x0000000402287825 */ /* 0x001fca00078e0224 */
[----:B------:R-:W4:Y:S01]  /*1690*/  @!P0 LDG.E.EL R33, desc[UR4][R40.64] ;  /* 0x0000000428218981 */ /* 0x000f22000c2e1900 */
[----:B------:R-:W-:Y:S02]  /*16a0*/  SEL R24, R24, RZ, !P1 ;  /* 0x000000ff18187207 */ /* 0x000fe40004800000 */
[----:B---3--:R-:W-:Y:S02]  /*16b0*/  SEL R25, R34, RZ, !P1 ;  /* 0x000000ff22197207 */ /* 0x008fe40004800000 */
[----:B--2---:R-:W-:-:S05]  /*16c0*/  SEL R12, R12, RZ, !P1 ;  /* 0x000000ff0c0c7207 */ /* 0x004fca0004800000 */
[----:B------:R-:W-:Y:S01]  /*16d0*/  FFMA R7, R8, R12, R7 ;  /* 0x0000000c08077223 */ /* 0x000fe20000000007 */
[----:B------:R-:W-:-:S06]  /*16e0*/  CS2R R8, SRZ ;  /* 0x0000000000087805 */ /* 0x000fcc000001ff00 */
[----:B------:R-:W2:Y:S01]  /*16f0*/  @!P0 LDG.E.128 R8, desc[UR4][R30.64] ;  /* 0x000000041e088981 */ /* 0x000ea2000c1e1d00 */
[----:B------:R-:W-:Y:S02]  /*1700*/  SEL R2, R13, RZ, !P1 ;  /* 0x000000ff0d027207 */ /* 0x000fe40004800000 */
[----:B------:R-:W-:Y:S02]  /*1710*/  SEL R13, R20, RZ, !P1 ;  /* 0x000000ff140d7207 */ /* 0x000fe40004800000 */
[----:B------:R-:W-:Y:S01]  /*1720*/  SEL R12, R18, RZ, !P1 ;  /* 0x000000ff120c7207 */ /* 0x000fe20004800000 */
[----:B------:R-:W-:Y:S01]  /*1730*/  IMAD.HI R26, R3, 0x2aaaaaab, RZ ;  /* 0x2aaaaaab031a7827 */ /* 0x000fe200078e02ff */
[----:B------:R-:W-:-:S03]  /*1740*/  SEL R15, R15, RZ, !P1 ;  /* 0x000000ff0f0f7207 */ /* 0x000fc60004800000 */
[----:B------:R-:W-:Y:S01]  /*1750*/  FADD R24, -R13, R24 ;  /* 0x000000180d187221 */ /* 0x000fe20000000100 */
[----:B------:R-:W-:Y:S01]  /*1760*/  FADD R25, -R12, R25 ;  /* 0x000000190c197221 */ /* 0x000fe20000000100 */
[----:B------:R-:W-:Y:S02]  /*1770*/  SEL R20, R27, RZ, !P1 ;  /* 0x000000ff1b147207 */ /* 0x000fe40004800000 */
[----:B------:R-:W-:Y:S01]  /*1780*/  FFMA R2, R24, R2, R13 ;  /* 0x0000000218027223 */ /* 0x000fe2000000000d */
[----:B------:R-:W-:Y:S01]  /*1790*/  SHF.R.U32.HI R27, RZ, 0x1f, R26 ;  /* 0x0000001fff1b7819 */ /* 0x000fe2000001161a */
[----:B------:R-:W-:Y:S01]  /*17a0*/  FFMA R34, R25, R15, R12 ;  /* 0x0000000f19227223 */ /* 0x000fe2000000000c */
[----:B------:R-:W-:Y:S01]  /*17b0*/  LEA.HI R32, R32, R3, RZ, 0xc ;  /* 0x0000000320207211 */ /* 0x000fe200078f60ff */
[----:B------:R-:W-:Y:S01]  /*17c0*/  IMAD.WIDE R24, R4, 0x4, R36 ;  /* 0x0000000404187825 */ /* 0x000fe200078e0224 */
[----:B------:R-:W-:Y:S02]  /*17d0*/  CS2R R36, SRZ ;  /* 0x0000000000247805 */ /* 0x000fe4000001ff00 */
[----:B------:R-:W-:Y:S01]  /*17e0*/  LEA.HI.SX32 R27, R26, R27, 0x12 ;  /* 0x0000001b1a1b7211 */ /* 0x000fe200078f92ff */
[----:B------:R-:W-:-:S02]  /*17f0*/  IMAD.MOV.U32 R38, RZ, RZ, RZ ;  /* 0x000000ffff267224 */ /* 0x000fc400078e00ff */
[----:B------:R-:W-:Y:S01]  /*1800*/  IMAD.MOV.U32 R4, RZ, RZ, RZ ;  /* 0x000000ffff047224 */ /* 0x000fe200078e00ff */
[----:B------:R-:W-:Y:S01]  /*1810*/  LOP3.LUT R32, R32, 0xfffff000, RZ, 0xc0, !PT ;  /* 0xfffff00020207812 */ /* 0x000fe200078ec0ff */
[----:B------:R-:W3:Y:S01]  /*1820*/  @!P1 LDG.E.EL R37, desc[UR4][R24.64] ;  /* 0x0000000418259981 */ /* 0x000ee2000c2e1900 */
[----:B------:R-:W-:Y:S01]  /*1830*/  IMAD R27, R27, 0xc000, RZ ;  /* 0x0000c0001b1b7824 */ /* 0x000fe200078e02ff */
[----:B------:R-:W-:Y:S02]  /*1840*/  SEL R19, R19, RZ, !P1 ;  /* 0x000000ff13137207 */ /* 0x000fe40004800000 */
[----:B------:R-:W5:Y:S01]  /*1850*/  @!P1 LDG.E.EL R38, desc[UR4][R24.64] ;  /* 0x0000000418269981 */ /* 0x000f62000c2e1900 */
[----:B------:R-:W-:-:S03]  /*1860*/  IMAD.IADD R32, R3, 0x1, -R32 ;  /* 0x0000000103207824 */ /* 0x000fc600078e0a20 */
[----:B------:R-:W5:Y:S04]  /*1870*/  @!P1 LDG.E.EL R36, desc[UR4][R24.64] ;  /* 0x0000000418249981 */ /* 0x000f68000c2e1900 */
[----:B------:R0:W5:Y:S01]  /*1880*/  @!P1 LDG.E.EL R4, desc[UR4][R24.64] ;  /* 0x0000000418049981 */ /* 0x000162000c2e1900 */
[----:B------:R-:W-:Y:S01]  /*1890*/  SEL R14, R14, RZ, !P1 ;  /* 0x000000ff0e0e7207 */ /* 0x000fe20004800000 */
[----:B------:R-:W-:Y:S01]  /*18a0*/  FADD R20, -R19, R20 ;  /* 0x0000001413147221 */ /* 0x000fe20000000100 */
[C---:B------:R-:W-:Y:S01]  /*18b0*/  ISETP.GT.AND P2, PT, R5.reuse, 0xb, PT ;  /* 0x0000000b0500780c */ /* 0x040fe20003f44270 */
[----:B0-----:R-:W-:Y:S01]  /*18c0*/  IMAD.SHL.U32 R25, R5, 0x1000, RZ ;  /* 0x0000100005197824 */ /* 0x001fe200078e00ff */
[----:B------:R-:W-:Y:S02]  /*18d0*/  SHF.R.S32.HI R26, RZ, 0x1f, R27 ;  /* 0x0000001fff1a7819 */ /* 0x000fe4000001141b */
[----:B------:R-:W-:-:S02]  /*18e0*/  SHF.R.S32.HI R5, RZ, 0x1f, R32 ;  /* 0x0000001fff057819 */ /* 0x000fc40000011420 */
[----:B------:R-:W-:Y:S02]  /*18f0*/  IADD3 R24, P3, P4, R25, R32, R27 ;  /* 0x0000002019187210 */ /* 0x000fe40007c7e01b */
[----:B------:R-:W-:Y:S01]  /*1900*/  SHF.R.S32.HI R25, RZ, 0x1f, R25 ;  /* 0x0000001fff197819 */ /* 0x000fe20000011419 */
[----:B------:R-:W-:Y:S01]  /*1910*/  FFMA R35, R20, R14, R19 ;  /* 0x0000000e14237223 */ /* 0x000fe20000000013 */
[----:B------:R-:W-:Y:S01]  /*1920*/  CS2R R12, SRZ ;  /* 0x00000000000c7805 */ /* 0x000fe2000001ff00 */
[----:B------:R-:W-:Y:S01]  /*1930*/  IMAD.MOV.U32 R14, RZ, RZ, RZ ;  /* 0x000000ffff0e7224 */ /* 0x000fe200078e00ff */
[----:B------:R-:W-:Y:S01]  /*1940*/  IADD3.X R25, R25, R5, R26, P3, P4 ;  /* 0x0000000519197210 */ /* 0x000fe20001fe841a */
[----:B------:R-:W-:Y:S02]  /*1950*/  IMAD.MOV.U32 R15, RZ, RZ, RZ ;  /* 0x000000ffff0f7224 */ /* 0x000fe400078e00ff */
[----:B------:R-:W-:Y:S02]  /*1960*/  IMAD R5, R23, 0xc000, RZ ;  /* 0x0000c00017057824 */ /* 0x000fe400078e02ff */
[----:B------:R-:W-:Y:S01]  /*1970*/  IMAD.SHL.U32 R23, R0, 0x1000, RZ ;  /* 0x0000100000177824 */ /* 0x000fe200078e00ff */
[----:B------:R-:W-:Y:S01]  /*1980*/  CS2R R18, SRZ ;  /* 0x0000000000127805 */ /* 0x000fe2000001ff00 */
[----:B------:R-:W-:Y:S01]  /*1990*/  IMAD.MOV.U32 R20, RZ, RZ, RZ ;  /* 0x000000ffff147224 */ /* 0x000fe200078e00ff */
[--C-:B------:R-:W-:Y:S01]  /*19a0*/  SHF.R.S32.HI R27, RZ, 0x1f, R5.reuse ;  /* 0x0000001fff1b7819 */ /* 0x100fe20000011405 */
[----:B------:R0:W5:Y:S01]  /*19b0*/  @!P1 LDG.E.128 R12, desc[UR4][R28.64] ;  /* 0x000000041c0c9981 */ /* 0x000162000c1e1d00 */
[----:B------:R-:W-:-:S02]  /*19c0*/  IADD3 R5, P3, P4, R23, R22, R5 ;  /* 0x0000001617057210 */ /* 0x000fc40007c7e005 */
[----:B------:R-:W-:Y:S01]  /*19d0*/  SHF.R.S32.HI R22, RZ, 0x1f, R22 ;  /* 0x0000001fff167819 */ /* 0x000fe20000011416 */
[----:B------:R-:W5:Y:S04]  /*19e0*/  @!P0 LDG.E.EL R18, desc[UR4][R40.64] ;  /* 0x0000000428128981 */ /* 0x000f68000c2e1900 */
[----:B------:R-:W5:Y:S01]  /*19f0*/  @!P0 LDG.E.EL R20, desc[UR4][R40.64] ;  /* 0x0000000428148981 */ /* 0x000f62000c2e1900 */
[----:B0-----:R-:W-:-:S03]  /*1a00*/  SHF.R.S32.HI R28, RZ, 0x1f, R23 ;  /* 0x0000001fff1c7819 */ /* 0x001fc60000011417 */
[----:B------:R0:W5:Y:S01]  /*1a10*/  @!P0 LDG.E.EL R19, desc[UR4][R40.64] ;  /* 0x0000000428138981 */ /* 0x000162000c2e1900 */
[----:B------:R-:W-:Y:S02]  /*1a20*/  IADD3.X R28, R28, R22, R27, P3, P4 ;  /* 0x000000161c1c7210 */ /* 0x000fe40001fe841b */
[----:B------:R-:W-:Y:S02]  /*1a30*/  CS2R R26, SRZ ;  /* 0x00000000001a7805 */ /* 0x000fe4000001ff00 */
[----:B----4-:R-:W-:Y:S02]  /*1a40*/  SEL R33, R33, RZ, !P0 ;  /* 0x000000ff21217207 */ /* 0x010fe40004000000 */
[----:B0-----:R-:W-:-:S04]  /*1a50*/  LEA R40, P3, R24, UR6, 0x2 ;  /* 0x0000000618287c11 */ /* 0x001fc8000f8610ff */
[----:B------:R-:W-:Y:S02]  /*1a60*/  LEA.HI.X R41, R24, UR7, R25, 0x2, P3 ;  /* 0x0000000718297c11 */ /* 0x000fe400098f1419 */
[----:B------:R-:W-:Y:S02]  /*1a70*/  CS2R R24, SRZ ;  /* 0x0000000000187805 */ /* 0x000fe4000001ff00 */
[----:B------:R-:W-:Y:S02]  /*1a80*/  ISETP.GT.AND P3, PT, R0, 0xb, PT ;  /* 0x0000000b0000780c */ /* 0x000fe40003f64270 */
[C---:B------:R-:W-:Y:S02]  /*1a90*/  LEA R22, P4, R5.reuse, UR6, 0x2 ;  /* 0x0000000605167c11 */ /* 0x040fe4000f8810ff */
[----:B------:R-:W-:Y:S01]  /*1aa0*/  CS2R R30, SRZ ;  /* 0x00000000001e7805 */ /* 0x000fe2000001ff00 */
[----:B------:R-:W4:Y:S01]  /*1ab0*/  @P2 LDG.E.128 R24, desc[UR4][R40.64+-0x30000] ;  /* 0xfd00000428182981 */ /* 0x000f22000c1e1d00 */
[----:B------:R-:W-:-:S02]  /*1ac0*/  LEA.HI.X R23, R5, UR7, R28, 0x2, P4 ;  /* 0x0000000705177c11 */ /* 0x000fc4000a0f141c */
[----:B--2---:R-:W-:-:S05]  /*1ad0*/  SEL R29, R8, RZ, !P0 ;  /* 0x000000ff081d7207 */ /* 0x004fca0004000000 */
[----:B------:R-:W-:-:S04]  /*1ae0*/  FADD R0, -R29, R6 ;  /* 0x000000061d007221 */ /* 0x000fc80000000100 */
[----:B------:R-:W-:Y:S01]  /*1af0*/  FFMA R0, R0, R33, R29 ;  /* 0x0000002100007223 */ /* 0x000fe2000000001d */
[----:B------:R-:W-:-:S06]  /*1b00*/  CS2R R28, SRZ ;  /* 0x00000000001c7805 */ /* 0x000fcc000001ff00 */
[----:B------:R-:W2:Y:S01]  /*1b10*/  @P3 LDG.E.128 R28, desc[UR4][R22.64+-0x30000] ;  /* 0xfd000004161c3981 */ /* 0x000ea2000c1e1d00 */
[----:B------:R-:W-:Y:S02]  /*1b20*/  SEL R6, R9, RZ, !P0 ;  /* 0x000000ff09067207 */ /* 0x000fe40004000000 */
[----:B------:R-:W0:Y:S01]  /*1b30*/  LDC.64 R8, c[0x0][0x250] ;  /* 0x00009400ff087b82 */ /* 0x000e220000000a00 */
[----:B------:R-:W-:Y:S02]  /*1b40*/  SEL R10, R10, RZ, !P0 ;  /* 0x000000ff0a0a7207 */ /* 0x000fe40004000000 */
[----:B------:R-:W-:Y:S01]  /*1b50*/  FADD R5, -R6, R21 ;  /* 0x0000001506057221 */ /* 0x000fe20000000100 */
[----:B------:R-:W-:Y:S02]  /*1b60*/  SEL R11, R11, RZ, !P0 ;  /* 0x000000ff0b0b7207 */ /* 0x000fe40004000000 */
[----:B------:R-:W-:Y:S01]  /*1b70*/  FADD R17, -R10, R17 ;  /* 0x000000110a117221 */ /* 0x000fe20000000100 */
[----:B---3--:R-:W-:-:S02]  /*1b80*/  SEL R37, R37, RZ, !P1 ;  /* 0x000000ff25257207 */ /* 0x008fc40004800000 */
[----:B-----5:R-:W-:Y:S02]  /*1b90*/  SEL R38, R38, RZ, !P1 ;  /* 0x000000ff26267207 */ /* 0x020fe40004800000 */
[----:B------:R-:W-:Y:S02]  /*1ba0*/  SEL R36, R36, RZ, !P1 ;  /* 0x000000ff24247207 */ /* 0x000fe40004800000 */
[----:B------:R-:W-:Y:S01]  /*1bb0*/  SEL R4, R4, RZ, !P1 ;  /* 0x000000ff04047207 */ /* 0x000fe20004800000 */
[----:B0-----:R-:W-:Y:S01]  /*1bc0*/  IMAD.WIDE R8, R3, 0x4, R8 ;  /* 0x0000000403087825 */ /* 0x001fe200078e0208 */
[----:B------:R-:W-:Y:S02]  /*1bd0*/  SEL R18, R18, RZ, !P0 ;  /* 0x000000ff12127207 */ /* 0x000fe40004000000 */
[----:B------:R-:W-:Y:S02]  /*1be0*/  SEL R12, R12, RZ, !P1 ;  /* 0x000000ff0c0c7207 */ /* 0x000fe40004800000 */
[----:B------:R-:W-:Y:S01]  /*1bf0*/  SEL R20, R20, RZ, !P0 ;  /* 0x000000ff14147207 */ /* 0x000fe20004000000 */
[----:B------:R-:W-:Y:S01]  /*1c00*/  FFMA R5, R5, R18, R6 ;  /* 0x0000001205057223 */ /* 0x000fe20000000006 */
[----:B------:R-:W-:Y:S01]  /*1c10*/  FADD R6, -R11, R16 ;  /* 0x000000100b067221 */ /* 0x000fe20000000100 */
[----:B------:R-:W-:-:S02]  /*1c20*/  SEL R13, R13, RZ, !P1 ;  /* 0x000000ff0d0d7207 */ /* 0x000fc40004800000 */
[----:B------:R-:W-:Y:S02]  /*1c30*/  SEL R19, R19, RZ, !P0 ;  /* 0x000000ff13137207 */ /* 0x000fe40004000000 */
[----:B------:R-:W-:Y:S02]  /*1c40*/  SEL R14, R14, RZ, !P1 ;  /* 0x000000ff0e0e7207 */ /* 0x000fe40004800000 */
[----:B------:R-:W-:Y:S01]  /*1c50*/  SEL R15, R15, RZ, !P1 ;  /* 0x000000ff0f0f7207 */ /* 0x000fe20004800000 */
[----:B------:R-:W-:Y:S01]  /*1c60*/  FFMA R10, R17, R20, R10 ;  /* 0x00000014110a7223 */ /* 0x000fe2000000000a */
[----:B------:R-:W-:Y:S01]  /*1c70*/  FFMA R6, R6, R19, R11 ;  /* 0x0000001306067223 */ /* 0x000fe2000000000b */
[----:B------:R-:W-:Y:S01]  /*1c80*/  FADD R7, -R12, R7 ;  /* 0x000000070c077221 */ /* 0x000fe20000000100 */
[----:B------:R-:W-:Y:S01]  /*1c90*/  FADD R2, -R13, R2 ;  /* 0x000000020d027221 */ /* 0x000fe20000000100 */
[----:B------:R-:W-:Y:S01]  /*1ca0*/  FADD R35, -R14, R35 ;  /* 0x000000230e237221 */ /* 0x000fe20000000100 */
[----:B------:R-:W-:Y:S01]  /*1cb0*/  FADD R34, -R15, R34 ;  /* 0x000000220f227221 */ /* 0x000fe20000000100 */
[----:B------:R-:W-:Y:S01]  /*1cc0*/  FFMA R12, R7, R38, R12 ;  /* 0x00000026070c7223 */ /* 0x000fe2000000000c */
[----:B------:R-:W-:Y:S01]  /*1cd0*/  FFMA R13, R2, R37, R13 ;  /* 0x00000025020d7223 */ /* 0x000fe2000000000d */
[----:B------:R-:W-:Y:S01]  /*1ce0*/  FFMA R14, R35, R36, R14 ;  /* 0x00000024230e7223 */ /* 0x000fe2000000000e */
[----:B------:R-:W-:Y:S01]  /*1cf0*/  FFMA R15, R34, R4, R15 ;  /* 0x00000004220f7223 */ /* 0x000fe2000000000f */
[----:B----4-:R-:W-:-:S02]  /*1d00*/  SEL R18, R25, RZ, P2 ;  /* 0x000000ff19127207 */ /* 0x010fc40001000000 */
[----:B------:R-:W-:Y:S02]  /*1d10*/  SEL R19, R26, RZ, P2 ;  /* 0x000000ff1a137207 */ /* 0x000fe40001000000 */
[----:B------:R-:W-:Y:S02]  /*1d20*/  SEL R11, R24, RZ, P2 ;  /* 0x000000ff180b7207 */ /* 0x000fe40001000000 */
[----:B------:R-:W-:Y:S02]  /*1d30*/  SEL R27, R27, RZ, P2 ;  /* 0x000000ff1b1b7207 */ /* 0x000fe40001000000 */
[----:B------:R-:W-:Y:S02]  /*1d40*/  SEL R17, R5, R18, !P0 ;  /* 0x0000001205117207 */ /* 0x000fe40004000000 */
[----:B------:R-:W-:Y:S02]  /*1d50*/  SEL R18, R10, R19, !P0 ;  /* 0x000000130a127207 */ /* 0x000fe40004000000 */
[----:B------:R-:W-:-:S02]  /*1d60*/  SEL R16, R0, R11, !P0 ;  /* 0x0000000b00107207 */ /* 0x000fc40004000000 */
[----:B------:R-:W-:-:S05]  /*1d70*/  SEL R19, R6, R27, !P0 ;  /* 0x0000001b06137207 */ /* 0x000fca0004000000 */
[----:B------:R-:W-:Y:S01]  /*1d80*/  STG.E.128 desc[UR4][R8.64], R16 ;  /* 0x0000001008007986 */ /* 0x000fe2000c101d04 */
[----:B--2---:R-:W-:Y:S02]  /*1d90*/  @P1 SEL R12, R28, RZ, P3 ;  /* 0x000000ff1c0c1207 */ /* 0x004fe40001800000 */
[----:B------:R-:W-:Y:S02]  /*1da0*/  @P1 SEL R13, R29, RZ, P3 ;  /* 0x000000ff1d0d1207 */ /* 0x000fe40001800000 */
[----:B------:R-:W-:Y:S02]  /*1db0*/  @P1 SEL R14, R30, RZ, P3 ;  /* 0x000000ff1e0e1207 */ /* 0x000fe40001800000 */
[----:B------:R-:W-:-:S05]  /*1dc0*/  @P1 SEL R15, R31, RZ, P3 ;  /* 0x000000ff1f0f1207 */ /* 0x000fca0001800000 */
[----:B------:R-:W-:Y:S01]  /*1dd0*/  STG.E.128 desc[UR4][R8.64+0x800], R12 ;  /* 0x0008000c08007986 */ /* 0x000fe2000c101d04 */
[----:B------:R-:W-:Y:S05]  /*1de0*/  EXIT ;  /* 0x000000000000794d */ /* 0x000fea0003800000 */
.L_x_0:
[----:B------:R-:W-:-:S00]  /*1df0*/  BRA `(.L_x_0) ;  /* 0xfffffffc00fc7947 */ /* 0x000fc0000383ffff */
[----:B------:R-:W-:-:S00]  /*1e00*/  NOP ;  /* 0x0000000000007918 */ /* 0x000fc00000000000 */
[----:B------:R-:W-:-:S00]  /*1e10*/  NOP ;  /* 0x0000000000007918 */ /* 0x000fc00000000000 */
[----:B------:R-:W-:-:S00]  /*1e20*/  NOP ;  /* 0x0000000000007918 */ /* 0x000fc00000000000 */
[----:B------:R-:W-:-:S00]  /*1e30*/  NOP ;  /* 0x0000000000007918 */ /* 0x000fc00000000000 */
[----:B------:R-:W-:-:S00]  /*1e40*/  NOP ;  /* 0x0000000000007918 */ /* 0x000fc00000000000 */
[----:B------:R-:W-:-:S00]  /*1e50*/  NOP ;  /* 0x0000000000007918 */ /* 0x000fc00000000000 */
[----:B------:R-:W-:-:S00]  /*1e60*/  NOP ;  /* 0x0000000000007918 */ /* 0x000fc00000000000 */
[----:B------:R-:W-:-:S00]  /*1e70*/  NOP ;  /* 0x0000000000007918 */ /* 0x000fc00000000000 */
.L_x_1:


//--------------------- .nv.constant0.triton_poi_fused_cat_38 --------------------------
	.section	.nv.constant0.triton_poi_fused_cat_38,"a",@progbits
	.sectionflags	@""
	.align	4
.nv.constant0.triton_poi_fused_cat_38:
	.zero		604
